//
// Generated by NVIDIA NVVM Compiler
//
// Compiler Build ID: CL-36424714
// Cuda compilation tools, release 13.0, V13.0.88
// Based on NVVM 20.0.0
//

.version 9.0
.target sm_100
.address_size 64

	// .globl	_Z6matmulPfPKfS1_iii
// _ZZ6matmulPfPKfS1_iiiE2As has been demoted
// _ZZ6matmulPfPKfS1_iiiE2Bs has been demoted
.global .align 1 .b8 _ZN34_INTERNAL_d901bf20_4_k_cu_3ba270ea4cuda3std3__45__cpo5beginE[1];
.global .align 1 .b8 _ZN34_INTERNAL_d901bf20_4_k_cu_3ba270ea4cuda3std3__45__cpo3endE[1];
.global .align 1 .b8 _ZN34_INTERNAL_d901bf20_4_k_cu_3ba270ea4cuda3std3__45__cpo6cbeginE[1];
.global .align 1 .b8 _ZN34_INTERNAL_d901bf20_4_k_cu_3ba270ea4cuda3std3__45__cpo4cendE[1];
.global .align 1 .b8 _ZN34_INTERNAL_d901bf20_4_k_cu_3ba270ea4cuda3std3__45__cpo6rbeginE[1];
.global .align 1 .b8 _ZN34_INTERNAL_d901bf20_4_k_cu_3ba270ea4cuda3std3__45__cpo4rendE[1];
.global .align 1 .b8 _ZN34_INTERNAL_d901bf20_4_k_cu_3ba270ea4cuda3std3__45__cpo7crbeginE[1];
.global .align 1 .b8 _ZN34_INTERNAL_d901bf20_4_k_cu_3ba270ea4cuda3std3__45__cpo5crendE[1];
.global .align 1 .b8 _ZN34_INTERNAL_d901bf20_4_k_cu_3ba270ea4cuda3std3__419piecewise_constructE[1];
.global .align 1 .b8 _ZN34_INTERNAL_d901bf20_4_k_cu_3ba270ea4cuda3std6ranges3__45__cpo4swapE[1];
.global .align 1 .b8 _ZN34_INTERNAL_d901bf20_4_k_cu_3ba270ea4cuda3std6ranges3__45__cpo9iter_moveE[1];
.global .align 1 .b8 _ZN34_INTERNAL_d901bf20_4_k_cu_3ba270ea4cuda3std6ranges3__45__cpo5beginE[1];
.global .align 1 .b8 _ZN34_INTERNAL_d901bf20_4_k_cu_3ba270ea4cuda3std6ranges3__45__cpo3endE[1];
.global .align 1 .b8 _ZN34_INTERNAL_d901bf20_4_k_cu_3ba270ea4cuda3std6ranges3__45__cpo6cbeginE[1];
.global .align 1 .b8 _ZN34_INTERNAL_d901bf20_4_k_cu_3ba270ea4cuda3std6ranges3__45__cpo4cendE[1];
.global .align 1 .b8 _ZN34_INTERNAL_d901bf20_4_k_cu_3ba270ea4cuda3std6ranges3__45__cpo7advanceE[1];
.global .align 1 .b8 _ZN34_INTERNAL_d901bf20_4_k_cu_3ba270ea4cuda3std6ranges3__45__cpo9iter_swapE[1];
.global .align 1 .b8 _ZN34_INTERNAL_d901bf20_4_k_cu_3ba270ea4cuda3std6ranges3__45__cpo4nextE[1];
.global .align 1 .b8 _ZN34_INTERNAL_d901bf20_4_k_cu_3ba270ea4cuda3std6ranges3__45__cpo4prevE[1];
.global .align 1 .b8 _ZN34_INTERNAL_d901bf20_4_k_cu_3ba270ea4cuda3std6ranges3__45__cpo4dataE[1];
.global .align 1 .b8 _ZN34_INTERNAL_d901bf20_4_k_cu_3ba270ea4cuda3std6ranges3__45__cpo5cdataE[1];
.global .align 1 .b8 _ZN34_INTERNAL_d901bf20_4_k_cu_3ba270ea4cuda3std6ranges3__45__cpo4sizeE[1];
.global .align 1 .b8 _ZN34_INTERNAL_d901bf20_4_k_cu_3ba270ea4cuda3std6ranges3__45__cpo5ssizeE[1];
.global .align 1 .b8 _ZN34_INTERNAL_d901bf20_4_k_cu_3ba270ea4cuda3std6ranges3__45__cpo8distanceE[1];

.visible .entry _Z6matmulPfPKfS1_iii(
	.param .u64 .ptr .align 1 _Z6matmulPfPKfS1_iii_param_0,
	.param .u64 .ptr .align 1 _Z6matmulPfPKfS1_iii_param_1,
	.param .u64 .ptr .align 1 _Z6matmulPfPKfS1_iii_param_2,
	.param .u32 _Z6matmulPfPKfS1_iii_param_3,
	.param .u32 _Z6matmulPfPKfS1_iii_param_4,
	.param .u32 _Z6matmulPfPKfS1_iii_param_5
)
{
	.reg .pred 	%p<10>;
	.reg .b32 	%r<106>;
	.reg .b32 	%f<368>;
	.reg .b64 	%rd<40>;
	// demoted variable
	.shared .align 4 .b8 _ZZ6matmulPfPKfS1_iiiE2As[1088];
	// demoted variable
	.shared .align 4 .b8 _ZZ6matmulPfPKfS1_iiiE2Bs[1088];
	ld.param.u32 	%r34, [_Z6matmulPfPKfS1_iii_param_5];
	mov.u32 	%r35, %ctaid.y;
	shl.b32 	%r36, %r35, 4;
	mov.u32 	%r1, %tid.y;
	add.s32 	%r2, %r36, %r1;
	mov.u32 	%r37, %ctaid.x;
	shl.b32 	%r3, %r37, 4;
	mov.u32 	%r4, %tid.x;
	add.s32 	%r5, %r3, %r4;
	add.s32 	%r6, %r34, 15;
	shr.u32 	%r7, %r6, 4;
	setp.lt.u32 	%p1, %r6, 16;
	mov.f32 	%f367, 0f00000000;
	@%p1 bra 	$L__BB0_9;
	mad.lo.s32 	%r8, %r34, %r2, %r4;
	shl.b32 	%r39, %r1, 6;
	mov.u32 	%r40, _ZZ6matmulPfPKfS1_iiiE2As;
	add.s32 	%r9, %r40, %r39;
	add.s32 	%r41, %r7, -1;
	setp.lt.u32 	%p2, %r41, 3;
	mov.f32 	%f367, 0f00000000;
	mov.b32 	%r105, 0;
	@%p2 bra 	$L__BB0_4;
	ld.param.u32 	%r92, [_Z6matmulPfPKfS1_iii_param_4];
	and.b32  	%r105, %r7, 268435452;
	neg.s32 	%r103, %r105;
	add.s32 	%r44, %r1, 48;
	mad.lo.s32 	%r45, %r92, %r44, %r4;
	add.s32 	%r101, %r45, %r3;
	add.s32 	%r46, %r1, 32;
	mad.lo.s32 	%r47, %r92, %r46, %r4;
	add.s32 	%r100, %r47, %r3;
	add.s32 	%r48, %r1, 16;
	mad.lo.s32 	%r49, %r92, %r48, %r4;
	add.s32 	%r99, %r49, %r3;
	mad.lo.s32 	%r50, %r1, %r92, %r4;
	add.s32 	%r98, %r50, %r3;
	mov.f32 	%f367, 0f00000000;
	mov.u32 	%r102, %r8;
$L__BB0_3:
	.pragma "nounroll";
	ld.param.u32 	%r93, [_Z6matmulPfPKfS1_iii_param_4];
	ld.param.u64 	%rd37, [_Z6matmulPfPKfS1_iii_param_2];
	ld.param.u64 	%rd34, [_Z6matmulPfPKfS1_iii_param_1];
	cvta.to.global.u64 	%rd4, %rd34;
	mul.wide.s32 	%rd5, %r102, 4;
	add.s64 	%rd6, %rd4, %rd5;
	ld.global.f32 	%f14, [%rd6];
	shl.b32 	%r53, %r4, 2;
	add.s32 	%r54, %r9, %r53;
	st.shared.f32 	[%r54], %f14;
	cvta.to.global.u64 	%rd7, %rd37;
	mul.wide.s32 	%rd8, %r98, 4;
	add.s64 	%rd9, %rd7, %rd8;
	ld.global.f32 	%f15, [%rd9];
	mov.u32 	%r56, _ZZ6matmulPfPKfS1_iiiE2Bs;
	add.s32 	%r57, %r56, %r53;
	add.s32 	%r58, %r57, %r39;
	st.shared.f32 	[%r58], %f15;
	bar.sync 	0;
	ld.shared.f32 	%f16, [%r9];
	ld.shared.f32 	%f17, [%r57];
	fma.rn.f32 	%f18, %f16, %f17, %f367;
	ld.shared.f32 	%f19, [%r9+4];
	ld.shared.f32 	%f20, [%r57+64];
	fma.rn.f32 	%f21, %f19, %f20, %f18;
	ld.shared.f32 	%f22, [%r9+8];
	ld.shared.f32 	%f23, [%r57+128];
	fma.rn.f32 	%f24, %f22, %f23, %f21;
	ld.shared.f32 	%f25, [%r9+12];
	ld.shared.f32 	%f26, [%r57+192];
	fma.rn.f32 	%f27, %f25, %f26, %f24;
	ld.shared.f32 	%f28, [%r9+16];
	ld.shared.f32 	%f29, [%r57+256];
	fma.rn.f32 	%f30, %f28, %f29, %f27;
	ld.shared.f32 	%f31, [%r9+20];
	ld.shared.f32 	%f32, [%r57+320];
	fma.rn.f32 	%f33, %f31, %f32, %f30;
	ld.shared.f32 	%f34, [%r9+24];
	ld.shared.f32 	%f35, [%r57+384];
	fma.rn.f32 	%f36, %f34, %f35, %f33;
	ld.shared.f32 	%f37, [%r9+28];
	ld.shared.f32 	%f38, [%r57+448];
	fma.rn.f32 	%f39, %f37, %f38, %f36;
	ld.shared.f32 	%f40, [%r9+32];
	ld.shared.f32 	%f41, [%r57+512];
	fma.rn.f32 	%f42, %f40, %f41, %f39;
	ld.shared.f32 	%f43, [%r9+36];
	ld.shared.f32 	%f44, [%r57+576];
	fma.rn.f32 	%f45, %f43, %f44, %f42;
	ld.shared.f32 	%f46, [%r9+40];
	ld.shared.f32 	%f47, [%r57+640];
	fma.rn.f32 	%f48, %f46, %f47, %f45;
	ld.shared.f32 	%f49, [%r9+44];
	ld.shared.f32 	%f50, [%r57+704];
	fma.rn.f32 	%f51, %f49, %f50, %f48;
	ld.shared.f32 	%f52, [%r9+48];
	ld.shared.f32 	%f53, [%r57+768];
	fma.rn.f32 	%f54, %f52, %f53, %f51;
	ld.shared.f32 	%f55, [%r9+52];
	ld.shared.f32 	%f56, [%r57+832];
	fma.rn.f32 	%f57, %f55, %f56, %f54;
	ld.shared.f32 	%f58, [%r9+56];
	ld.shared.f32 	%f59, [%r57+896];
	fma.rn.f32 	%f60, %f58, %f59, %f57;
	ld.shared.f32 	%f61, [%r9+60];
	ld.shared.f32 	%f62, [%r57+960];
	fma.rn.f32 	%f63, %f61, %f62, %f60;
	bar.sync 	0;
	ld.global.f32 	%f64, [%rd6+64];
	st.shared.f32 	[%r54], %f64;
	mul.wide.s32 	%rd10, %r99, 4;
	add.s64 	%rd11, %rd7, %rd10;
	ld.global.f32 	%f65, [%rd11];
	st.shared.f32 	[%r58], %f65;
	bar.sync 	0;
	ld.shared.f32 	%f66, [%r9];
	ld.shared.f32 	%f67, [%r57];
	fma.rn.f32 	%f68, %f66, %f67, %f63;
	ld.shared.f32 	%f69, [%r9+4];
	ld.shared.f32 	%f70, [%r57+64];
	fma.rn.f32 	%f71, %f69, %f70, %f68;
	ld.shared.f32 	%f72, [%r9+8];
	ld.shared.f32 	%f73, [%r57+128];
	fma.rn.f32 	%f74, %f72, %f73, %f71;
	ld.shared.f32 	%f75, [%r9+12];
	ld.shared.f32 	%f76, [%r57+192];
	fma.rn.f32 	%f77, %f75, %f76, %f74;
	ld.shared.f32 	%f78, [%r9+16];
	ld.shared.f32 	%f79, [%r57+256];
	fma.rn.f32 	%f80, %f78, %f79, %f77;
	ld.shared.f32 	%f81, [%r9+20];
	ld.shared.f32 	%f82, [%r57+320];
	fma.rn.f32 	%f83, %f81, %f82, %f80;
	ld.shared.f32 	%f84, [%r9+24];
	ld.shared.f32 	%f85, [%r57+384];
	fma.rn.f32 	%f86, %f84, %f85, %f83;
	ld.shared.f32 	%f87, [%r9+28];
	ld.shared.f32 	%f88, [%r57+448];
	fma.rn.f32 	%f89, %f87, %f88, %f86;
	ld.shared.f32 	%f90, [%r9+32];
	ld.shared.f32 	%f91, [%r57+512];
	fma.rn.f32 	%f92, %f90, %f91, %f89;
	ld.shared.f32 	%f93, [%r9+36];
	ld.shared.f32 	%f94, [%r57+576];
	fma.rn.f32 	%f95, %f93, %f94, %f92;
	ld.shared.f32 	%f96, [%r9+40];
	ld.shared.f32 	%f97, [%r57+640];
	fma.rn.f32 	%f98, %f96, %f97, %f95;
	ld.shared.f32 	%f99, [%r9+44];
	ld.shared.f32 	%f100, [%r57+704];
	fma.rn.f32 	%f101, %f99, %f100, %f98;
	ld.shared.f32 	%f102, [%r9+48];
	ld.shared.f32 	%f103, [%r57+768];
	fma.rn.f32 	%f104, %f102, %f103, %f101;
	ld.shared.f32 	%f105, [%r9+52];
	ld.shared.f32 	%f106, [%r57+832];
	fma.rn.f32 	%f107, %f105, %f106, %f104;
	ld.shared.f32 	%f108, [%r9+56];
	ld.shared.f32 	%f109, [%r57+896];
	fma.rn.f32 	%f110, %f108, %f109, %f107;
	ld.shared.f32 	%f111, [%r9+60];
	ld.shared.f32 	%f112, [%r57+960];
	fma.rn.f32 	%f113, %f111, %f112, %f110;
	bar.sync 	0;
	ld.global.f32 	%f114, [%rd6+128];
	st.shared.f32 	[%r54], %f114;
	mul.wide.s32 	%rd12, %r100, 4;
	add.s64 	%rd13, %rd7, %rd12;
	ld.global.f32 	%f115, [%rd13];
	st.shared.f32 	[%r58], %f115;
	bar.sync 	0;
	ld.shared.f32 	%f116, [%r9];
	ld.shared.f32 	%f117, [%r57];
	fma.rn.f32 	%f118, %f116, %f117, %f113;
	ld.shared.f32 	%f119, [%r9+4];
	ld.shared.f32 	%f120, [%r57+64];
	fma.rn.f32 	%f121, %f119, %f120, %f118;
	ld.shared.f32 	%f122, [%r9+8];
	ld.shared.f32 	%f123, [%r57+128];
	fma.rn.f32 	%f124, %f122, %f123, %f121;
	ld.shared.f32 	%f125, [%r9+12];
	ld.shared.f32 	%f126, [%r57+192];
	fma.rn.f32 	%f127, %f125, %f126, %f124;
	ld.shared.f32 	%f128, [%r9+16];
	ld.shared.f32 	%f129, [%r57+256];
	fma.rn.f32 	%f130, %f128, %f129, %f127;
	ld.shared.f32 	%f131, [%r9+20];
	ld.shared.f32 	%f132, [%r57+320];
	fma.rn.f32 	%f133, %f131, %f132, %f130;
	ld.shared.f32 	%f134, [%r9+24];
	ld.shared.f32 	%f135, [%r57+384];
	fma.rn.f32 	%f136, %f134, %f135, %f133;
	ld.shared.f32 	%f137, [%r9+28];
	ld.shared.f32 	%f138, [%r57+448];
	fma.rn.f32 	%f139, %f137, %f138, %f136;
	ld.shared.f32 	%f140, [%r9+32];
	ld.shared.f32 	%f141, [%r57+512];
	fma.rn.f32 	%f142, %f140, %f141, %f139;
	ld.shared.f32 	%f143, [%r9+36];
	ld.shared.f32 	%f144, [%r57+576];
	fma.rn.f32 	%f145, %f143, %f144, %f142;
	ld.shared.f32 	%f146, [%r9+40];
	ld.shared.f32 	%f147, [%r57+640];
	fma.rn.f32 	%f148, %f146, %f147, %f145;
	ld.shared.f32 	%f149, [%r9+44];
	ld.shared.f32 	%f150, [%r57+704];
	fma.rn.f32 	%f151, %f149, %f150, %f148;
	ld.shared.f32 	%f152, [%r9+48];
	ld.shared.f32 	%f153, [%r57+768];
	fma.rn.f32 	%f154, %f152, %f153, %f151;
	ld.shared.f32 	%f155, [%r9+52];
	ld.shared.f32 	%f156, [%r57+832];
	fma.rn.f32 	%f157, %f155, %f156, %f154;
	ld.shared.f32 	%f158, [%r9+56];
	ld.shared.f32 	%f159, [%r57+896];
	fma.rn.f32 	%f160, %f158, %f159, %f157;
	ld.shared.f32 	%f161, [%r9+60];
	ld.shared.f32 	%f162, [%r57+960];
	fma.rn.f32 	%f163, %f161, %f162, %f160;
	bar.sync 	0;
	ld.global.f32 	%f164, [%rd6+192];
	st.shared.f32 	[%r54], %f164;
	mul.wide.s32 	%rd14, %r101, 4;
	add.s64 	%rd15, %rd7, %rd14;
	ld.global.f32 	%f165, [%rd15];
	st.shared.f32 	[%r58], %f165;
	bar.sync 	0;
	ld.shared.f32 	%f166, [%r9];
	ld.shared.f32 	%f167, [%r57];
	fma.rn.f32 	%f168, %f166, %f167, %f163;
	ld.shared.f32 	%f169, [%r9+4];
	ld.shared.f32 	%f170, [%r57+64];
	fma.rn.f32 	%f171, %f169, %f170, %f168;
	ld.shared.f32 	%f172, [%r9+8];
	ld.shared.f32 	%f173, [%r57+128];
	fma.rn.f32 	%f174, %f172, %f173, %f171;
	ld.shared.f32 	%f175, [%r9+12];
	ld.shared.f32 	%f176, [%r57+192];
	fma.rn.f32 	%f177, %f175, %f176, %f174;
	ld.shared.f32 	%f178, [%r9+16];
	ld.shared.f32 	%f179, [%r57+256];
	fma.rn.f32 	%f180, %f178, %f179, %f177;
	ld.shared.f32 	%f181, [%r9+20];
	ld.shared.f32 	%f182, [%r57+320];
	fma.rn.f32 	%f183, %f181, %f182, %f180;
	ld.shared.f32 	%f184, [%r9+24];
	ld.shared.f32 	%f185, [%r57+384];
	fma.rn.f32 	%f186, %f184, %f185, %f183;
	ld.shared.f32 	%f187, [%r9+28];
	ld.shared.f32 	%f188, [%r57+448];
	fma.rn.f32 	%f189, %f187, %f188, %f186;
	ld.shared.f32 	%f190, [%r9+32];
	ld.shared.f32 	%f191, [%r57+512];
	fma.rn.f32 	%f192, %f190, %f191, %f189;
	ld.shared.f32 	%f193, [%r9+36];
	ld.shared.f32 	%f194, [%r57+576];
	fma.rn.f32 	%f195, %f193, %f194, %f192;
	ld.shared.f32 	%f196, [%r9+40];
	ld.shared.f32 	%f197, [%r57+640];
	fma.rn.f32 	%f198, %f196, %f197, %f195;
	ld.shared.f32 	%f199, [%r9+44];
	ld.shared.f32 	%f200, [%r57+704];
	fma.rn.f32 	%f201, %f199, %f200, %f198;
	ld.shared.f32 	%f202, [%r9+48];
	ld.shared.f32 	%f203, [%r57+768];
	fma.rn.f32 	%f204, %f202, %f203, %f201;
	ld.shared.f32 	%f205, [%r9+52];
	ld.shared.f32 	%f206, [%r57+832];
	fma.rn.f32 	%f207, %f205, %f206, %f204;
	ld.shared.f32 	%f208, [%r9+56];
	ld.shared.f32 	%f209, [%r57+896];
	fma.rn.f32 	%f210, %f208, %f209, %f207;
	ld.shared.f32 	%f211, [%r9+60];
	ld.shared.f32 	%f212, [%r57+960];
	fma.rn.f32 	%f367, %f211, %f212, %f210;
	bar.sync 	0;
	add.s32 	%r103, %r103, 4;
	add.s32 	%r102, %r102, 64;
	shl.b32 	%r59, %r93, 6;
	add.s32 	%r101, %r101, %r59;
	add.s32 	%r100, %r100, %r59;
	add.s32 	%r99, %r99, %r59;
	add.s32 	%r98, %r98, %r59;
	setp.ne.s32 	%p3, %r103, 0;
	@%p3 bra 	$L__BB0_3;
$L__BB0_4:
	and.b32  	%r60, %r7, 3;
	setp.eq.s32 	%p4, %r60, 0;
	@%p4 bra 	$L__BB0_9;
	setp.eq.s32 	%p5, %r60, 1;
	@%p5 bra 	$L__BB0_7;
	ld.param.u32 	%r94, [_Z6matmulPfPKfS1_iii_param_4];
	ld.param.u64 	%rd38, [_Z6matmulPfPKfS1_iii_param_2];
	ld.param.u64 	%rd35, [_Z6matmulPfPKfS1_iii_param_1];
	shl.b32 	%r62, %r105, 4;
	add.s32 	%r63, %r8, %r62;
	cvta.to.global.u64 	%rd16, %rd35;
	mul.wide.s32 	%rd17, %r63, 4;
	add.s64 	%rd18, %rd16, %rd17;
	ld.global.f32 	%f214, [%rd18];
	shl.b32 	%r65, %r4, 2;
	add.s32 	%r66, %r9, %r65;
	st.shared.f32 	[%r66], %f214;
	add.s32 	%r67, %r62, %r1;
	mad.lo.s32 	%r68, %r67, %r94, %r5;
	cvta.to.global.u64 	%rd19, %rd38;
	mul.wide.s32 	%rd20, %r68, 4;
	add.s64 	%rd21, %rd19, %rd20;
	ld.global.f32 	%f215, [%rd21];
	mov.u32 	%r70, _ZZ6matmulPfPKfS1_iiiE2Bs;
	add.s32 	%r71, %r70, %r65;
	add.s32 	%r72, %r71, %r39;
	st.shared.f32 	[%r72], %f215;
	bar.sync 	0;
	ld.shared.f32 	%f216, [%r9];
	ld.shared.f32 	%f217, [%r71];
	fma.rn.f32 	%f218, %f216, %f217, %f367;
	ld.shared.f32 	%f219, [%r9+4];
	ld.shared.f32 	%f220, [%r71+64];
	fma.rn.f32 	%f221, %f219, %f220, %f218;
	ld.shared.f32 	%f222, [%r9+8];
	ld.shared.f32 	%f223, [%r71+128];
	fma.rn.f32 	%f224, %f222, %f223, %f221;
	ld.shared.f32 	%f225, [%r9+12];
	ld.shared.f32 	%f226, [%r71+192];
	fma.rn.f32 	%f227, %f225, %f226, %f224;
	ld.shared.f32 	%f228, [%r9+16];
	ld.shared.f32 	%f229, [%r71+256];
	fma.rn.f32 	%f230, %f228, %f229, %f227;
	ld.shared.f32 	%f231, [%r9+20];
	ld.shared.f32 	%f232, [%r71+320];
	fma.rn.f32 	%f233, %f231, %f232, %f230;
	ld.shared.f32 	%f234, [%r9+24];
	ld.shared.f32 	%f235, [%r71+384];
	fma.rn.f32 	%f236, %f234, %f235, %f233;
	ld.shared.f32 	%f237, [%r9+28];
	ld.shared.f32 	%f238, [%r71+448];
	fma.rn.f32 	%f239, %f237, %f238, %f236;
	ld.shared.f32 	%f240, [%r9+32];
	ld.shared.f32 	%f241, [%r71+512];
	fma.rn.f32 	%f242, %f240, %f241, %f239;
	ld.shared.f32 	%f243, [%r9+36];
	ld.shared.f32 	%f244, [%r71+576];
	fma.rn.f32 	%f245, %f243, %f244, %f242;
	ld.shared.f32 	%f246, [%r9+40];
	ld.shared.f32 	%f247, [%r71+640];
	fma.rn.f32 	%f248, %f246, %f247, %f245;
	ld.shared.f32 	%f249, [%r9+44];
	ld.shared.f32 	%f250, [%r71+704];
	fma.rn.f32 	%f251, %f249, %f250, %f248;
	ld.shared.f32 	%f252, [%r9+48];
	ld.shared.f32 	%f253, [%r71+768];
	fma.rn.f32 	%f254, %f252, %f253, %f251;
	ld.shared.f32 	%f255, [%r9+52];
	ld.shared.f32 	%f256, [%r71+832];
	fma.rn.f32 	%f257, %f255, %f256, %f254;
	ld.shared.f32 	%f258, [%r9+56];
	ld.shared.f32 	%f259, [%r71+896];
	fma.rn.f32 	%f260, %f258, %f259, %f257;
	ld.shared.f32 	%f261, [%r9+60];
	ld.shared.f32 	%f262, [%r71+960];
	fma.rn.f32 	%f263, %f261, %f262, %f260;
	bar.sync 	0;
	ld.global.f32 	%f264, [%rd18+64];
	st.shared.f32 	[%r66], %f264;
	add.s32 	%r73, %r67, 16;
	mad.lo.s32 	%r74, %r73, %r94, %r5;
	mul.wide.s32 	%rd22, %r74, 4;
	add.s64 	%rd23, %rd19, %rd22;
	ld.global.f32 	%f265, [%rd23];
	st.shared.f32 	[%r72], %f265;
	bar.sync 	0;
	ld.shared.f32 	%f266, [%r9];
	ld.shared.f32 	%f267, [%r71];
	fma.rn.f32 	%f268, %f266, %f267, %f263;
	ld.shared.f32 	%f269, [%r9+4];
	ld.shared.f32 	%f270, [%r71+64];
	fma.rn.f32 	%f271, %f269, %f270, %f268;
	ld.shared.f32 	%f272, [%r9+8];
	ld.shared.f32 	%f273, [%r71+128];
	fma.rn.f32 	%f274, %f272, %f273, %f271;
	ld.shared.f32 	%f275, [%r9+12];
	ld.shared.f32 	%f276, [%r71+192];
	fma.rn.f32 	%f277, %f275, %f276, %f274;
	ld.shared.f32 	%f278, [%r9+16];
	ld.shared.f32 	%f279, [%r71+256];
	fma.rn.f32 	%f280, %f278, %f279, %f277;
	ld.shared.f32 	%f281, [%r9+20];
	ld.shared.f32 	%f282, [%r71+320];
	fma.rn.f32 	%f283, %f281, %f282, %f280;
	ld.shared.f32 	%f284, [%r9+24];
	ld.shared.f32 	%f285, [%r71+384];
	fma.rn.f32 	%f286, %f284, %f285, %f283;
	ld.shared.f32 	%f287, [%r9+28];
	ld.shared.f32 	%f288, [%r71+448];
	fma.rn.f32 	%f289, %f287, %f288, %f286;
	ld.shared.f32 	%f290, [%r9+32];
	ld.shared.f32 	%f291, [%r71+512];
	fma.rn.f32 	%f292, %f290, %f291, %f289;
	ld.shared.f32 	%f293, [%r9+36];
	ld.shared.f32 	%f294, [%r71+576];
	fma.rn.f32 	%f295, %f293, %f294, %f292;
	ld.shared.f32 	%f296, [%r9+40];
	ld.shared.f32 	%f297, [%r71+640];
	fma.rn.f32 	%f298, %f296, %f297, %f295;
	ld.shared.f32 	%f299, [%r9+44];
	ld.shared.f32 	%f300, [%r71+704];
	fma.rn.f32 	%f301, %f299, %f300, %f298;
	ld.shared.f32 	%f302, [%r9+48];
	ld.shared.f32 	%f303, [%r71+768];
	fma.rn.f32 	%f304, %f302, %f303, %f301;
	ld.shared.f32 	%f305, [%r9+52];
	ld.shared.f32 	%f306, [%r71+832];
	fma.rn.f32 	%f307, %f305, %f306, %f304;
	ld.shared.f32 	%f308, [%r9+56];
	ld.shared.f32 	%f309, [%r71+896];
	fma.rn.f32 	%f310, %f308, %f309, %f307;
	ld.shared.f32 	%f311, [%r9+60];
	ld.shared.f32 	%f312, [%r71+960];
	fma.rn.f32 	%f367, %f311, %f312, %f310;
	bar.sync 	0;
	add.s32 	%r105, %r105, 2;
$L__BB0_7:
	and.b32  	%r75, %r6, 16;
	setp.eq.s32 	%p6, %r75, 0;
	@%p6 bra 	$L__BB0_9;
	ld.param.u32 	%r95, [_Z6matmulPfPKfS1_iii_param_4];
	ld.param.u64 	%rd39, [_Z6matmulPfPKfS1_iii_param_2];
	ld.param.u64 	%rd36, [_Z6matmulPfPKfS1_iii_param_1];
	shl.b32 	%r76, %r105, 4;
	add.s32 	%r77, %r8, %r76;
	cvta.to.global.u64 	%rd24, %rd36;
	mul.wide.s32 	%rd25, %r77, 4;
	add.s64 	%rd26, %rd24, %rd25;
	ld.global.f32 	%f313, [%rd26];
	shl.b32 	%r79, %r4, 2;
	add.s32 	%r80, %r9, %r79;
	st.shared.f32 	[%r80], %f313;
	add.s32 	%r81, %r76, %r1;
	mad.lo.s32 	%r82, %r81, %r95, %r5;
	cvta.to.global.u64 	%rd27, %rd39;
	mul.wide.s32 	%rd28, %r82, 4;
	add.s64 	%rd29, %rd27, %rd28;
	ld.global.f32 	%f314, [%rd29];
	mov.u32 	%r84, _ZZ6matmulPfPKfS1_iiiE2Bs;
	add.s32 	%r85, %r84, %r79;
	add.s32 	%r86, %r85, %r39;
	st.shared.f32 	[%r86], %f314;
	bar.sync 	0;
	ld.shared.f32 	%f315, [%r9];
	ld.shared.f32 	%f316, [%r85];
	fma.rn.f32 	%f317, %f315, %f316, %f367;
	ld.shared.f32 	%f318, [%r9+4];
	ld.shared.f32 	%f319, [%r85+64];
	fma.rn.f32 	%f320, %f318, %f319, %f317;
	ld.shared.f32 	%f321, [%r9+8];
	ld.shared.f32 	%f322, [%r85+128];
	fma.rn.f32 	%f323, %f321, %f322, %f320;
	ld.shared.f32 	%f324, [%r9+12];
	ld.shared.f32 	%f325, [%r85+192];
	fma.rn.f32 	%f326, %f324, %f325, %f323;
	ld.shared.f32 	%f327, [%r9+16];
	ld.shared.f32 	%f328, [%r85+256];
	fma.rn.f32 	%f329, %f327, %f328, %f326;
	ld.shared.f32 	%f330, [%r9+20];
	ld.shared.f32 	%f331, [%r85+320];
	fma.rn.f32 	%f332, %f330, %f331, %f329;
	ld.shared.f32 	%f333, [%r9+24];
	ld.shared.f32 	%f334, [%r85+384];
	fma.rn.f32 	%f335, %f333, %f334, %f332;
	ld.shared.f32 	%f336, [%r9+28];
	ld.shared.f32 	%f337, [%r85+448];
	fma.rn.f32 	%f338, %f336, %f337, %f335;
	ld.shared.f32 	%f339, [%r9+32];
	ld.shared.f32 	%f340, [%r85+512];
	fma.rn.f32 	%f341, %f339, %f340, %f338;
	ld.shared.f32 	%f342, [%r9+36];
	ld.shared.f32 	%f343, [%r85+576];
	fma.rn.f32 	%f344, %f342, %f343, %f341;
	ld.shared.f32 	%f345, [%r9+40];
	ld.shared.f32 	%f346, [%r85+640];
	fma.rn.f32 	%f347, %f345, %f346, %f344;
	ld.shared.f32 	%f348, [%r9+44];
	ld.shared.f32 	%f349, [%r85+704];
	fma.rn.f32 	%f350, %f348, %f349, %f347;
	ld.shared.f32 	%f351, [%r9+48];
	ld.shared.f32 	%f352, [%r85+768];
	fma.rn.f32 	%f353, %f351, %f352, %f350;
	ld.shared.f32 	%f354, [%r9+52];
	ld.shared.f32 	%f355, [%r85+832];
	fma.rn.f32 	%f356, %f354, %f355, %f353;
	ld.shared.f32 	%f357, [%r9+56];
	ld.shared.f32 	%f358, [%r85+896];
	fma.rn.f32 	%f359, %f357, %f358, %f356;
	ld.shared.f32 	%f360, [%r9+60];
	ld.shared.f32 	%f361, [%r85+960];
	fma.rn.f32 	%f367, %f360, %f361, %f359;
	bar.sync 	0;
$L__BB0_9:
	ld.param.u32 	%r96, [_Z6matmulPfPKfS1_iii_param_4];
	ld.param.u32 	%r91, [_Z6matmulPfPKfS1_iii_param_3];
	setp.ge.s32 	%p7, %r2, %r91;
	setp.ge.s32 	%p8, %r5, %r96;
	or.pred  	%p9, %p7, %p8;
	@%p9 bra 	$L__BB0_11;
	ld.param.u32 	%r97, [_Z6matmulPfPKfS1_iii_param_4];
	ld.param.u64 	%rd33, [_Z6matmulPfPKfS1_iii_param_0];
	mad.lo.s32 	%r90, %r97, %r2, %r5;
	cvta.to.global.u64 	%rd30, %rd33;
	mul.wide.s32 	%rd31, %r90, 4;
	add.s64 	%rd32, %rd30, %rd31;
	st.global.f32 	[%rd32], %f367;
$L__BB0_11:
	ret;

}


// ===== COMPILED SASS (sm_100) =====

	.target	sm_100

	.elftype	@"ET_EXEC"


//--------------------- .note.nv.tkinfo           --------------------------
	.section	.note.nv.tkinfo,"",@"SHT_NOTE"
	.sectionflags	@"SHF_NOTE_NV_TKINFO"
	.tkinfo
        /*0018*/ 	.word	0x00000002
        /*0030*/ 	.string	""
        /*0030*/ 	.string	"ptxas"
        /*0030*/ 	.string	"Cuda compilation tools, release 13.0, V13.0.88"
        /*0030*/ 	.string	"Build cuda_13.0.r13.0/compiler.36424714_0"
        /*0030*/ 	.string	"-arch sm_100 -m 64 "



//--------------------- .note.nv.cuinfo           --------------------------
	.section	.note.nv.cuinfo,"",@"SHT_NOTE"
	.sectionflags	@"SHF_NOTE_NV_CUINFO"
        /*0018*/ 	.short	0x0002
        /*001a*/ 	.short	0x0064
        /*001c*/ 	.short	0x0082
	.zero		2


//--------------------- .nv.info                  --------------------------
	.section	.nv.info,"",@"SHT_CUDA_INFO"
	.align	4


	//----- nvinfo : EIATTR_REGCOUNT
	.align		4
        /*0000*/ 	.byte	0x04, 0x2f
        /*0002*/ 	.short	(.L_25 - .L_24)
	.align		4
.L_24:
        /*0004*/ 	.word	index@(_Z6matmulPfPKfS1_iii)
        /*0008*/ 	.word	0x00000020


	//----- nvinfo : EIATTR_FRAME_SIZE
	.align		4
.L_25:
        /*000c*/ 	.byte	0x04, 0x11
        /*000e*/ 	.short	(.L_27 - .L_26)
	.align		4
.L_26:
        /*0010*/ 	.word	index@(_Z6matmulPfPKfS1_iii)
        /*0014*/ 	.word	0x00000000


	//----- nvinfo : EIATTR_MIN_STACK_SIZE
	.align		4
.L_27:
        /*0018*/ 	.byte	0x04, 0x12
        /*001a*/ 	.short	(.L_29 - .L_28)
	.align		4
.L_28:
        /*001c*/ 	.word	index@(_Z6matmulPfPKfS1_iii)
        /*0020*/ 	.word	0x00000000
.L_29:


//--------------------- .nv.compat                --------------------------
	.section	.nv.compat,"",@"SHT_CUDA_COMPAT_INFO"
	.align	4
        /*0000*/ 	.byte	0x02, 0x09, 0x00, 0x00, 0x02, 0x02, 0x01, 0x00, 0x02, 0x05, 0x05, 0x00, 0x03, 0x07, 0x01, 0x01
        /*0010*/ 	.byte	0x02, 0x03, 0x00, 0x00, 0x02, 0x06, 0x01, 0x00, 0x04, 0x0b, 0x08, 0x00, 0x09, 0x00, 0x00, 0x00
        /*0020*/ 	.byte	0x00, 0x00, 0x00, 0x00


//--------------------- .nv.info._Z6matmulPfPKfS1_iii --------------------------
	.section	.nv.info._Z6matmulPfPKfS1_iii,"",@"SHT_CUDA_INFO"
	.sectionflags	@""
	.align	4


	//----- nvinfo : EIATTR_CUDA_API_VERSION
	.align		4
        /*0000*/ 	.byte	0x04, 0x37
        /*0002*/ 	.short	(.L_31 - .L_30)
.L_30:
        /*0004*/ 	.word	0x00000082


	//----- nvinfo : EIATTR_KPARAM_INFO
	.align		4
.L_31:
        /*0008*/ 	.byte	0x04, 0x17
        /*000a*/ 	.short	(.L_33 - .L_32)
.L_32:
        /*000c*/ 	.word	0x00000000
        /*0010*/ 	.short	0x0005
        /*0012*/ 	.short	0x0020
        /*0014*/ 	.byte	0x00, 0xf0, 0x11, 0x00


	//----- nvinfo : EIATTR_KPARAM_INFO
	.align		4
.L_33:
        /*0018*/ 	.byte	0x04, 0x17
        /*001a*/ 	.short	(.L_35 - .L_34)
.L_34:
        /*001c*/ 	.word	0x00000000
        /*0020*/ 	.short	0x0004
        /*0022*/ 	.short	0x001c
        /*0024*/ 	.byte	0x00, 0xf0, 0x11, 0x00


	//----- nvinfo : EIATTR_KPARAM_INFO
	.align		4
.L_35:
        /*0028*/ 	.byte	0x04, 0x17
        /*002a*/ 	.short	(.L_37 - .L_36)
.L_36:
        /*002c*/ 	.word	0x00000000
        /*0030*/ 	.short	0x0003
        /*0032*/ 	.short	0x0018
        /*0034*/ 	.byte	0x00, 0xf0, 0x11, 0x00


	//----- nvinfo : EIATTR_KPARAM_INFO
	.align		4
.L_37:
        /*0038*/ 	.byte	0x04, 0x17
        /*003a*/ 	.short	(.L_39 - .L_38)
.L_38:
        /*003c*/ 	.word	0x00000000
        /*0040*/ 	.short	0x0002
        /*0042*/ 	.short	0x0010
        /*0044*/ 	.byte	0x00, 0xf5, 0x21, 0x00


	//----- nvinfo : EIATTR_KPARAM_INFO
	.align		4
.L_39:
        /*0048*/ 	.byte	0x04, 0x17
        /*004a*/ 	.short	(.L_41 - .L_40)
.L_40:
        /*004c*/ 	.word	0x00000000
        /*0050*/ 	.short	0x0001
        /*0052*/ 	.short	0x0008
        /*0054*/ 	.byte	0x00, 0xf5, 0x21, 0x00


	//----- nvinfo : EIATTR_KPARAM_INFO
	.align		4
.L_41:
        /*0058*/ 	.byte	0x04, 0x17
        /*005a*/ 	.short	(.L_43 - .L_42)
.L_42:
        /*005c*/ 	.word	0x00000000
        /*0060*/ 	.short	0x0000
        /*0062*/ 	.short	0x0000
        /*0064*/ 	.byte	0x00, 0xf5, 0x21, 0x00


	//----- nvinfo : EIATTR_SPARSE_MMA_MASK
	.align		4
.L_43:
        /*0068*/ 	.byte	0x03, 0x50
        /*006a*/ 	.short	0x0000


	//----- nvinfo : EIATTR_MAXREG_COUNT
	.align		4
        /*006c*/ 	.byte	0x03, 0x1b
        /*006e*/ 	.short	0x00ff


	//----- nvinfo : EIATTR_NUM_BARRIERS
	.align		4
        /*0070*/ 	.byte	0x02, 0x4c
        /*0072*/ 	.byte	0x01
	.zero		1


	//----- nvinfo : EIATTR_MERCURY_ISA_VERSION
	.align		4
        /*0074*/ 	.byte	0x03, 0x5f
        /*0076*/ 	.short	0x0101


	//----- nvinfo : EIATTR_VRC_CTA_INIT_COUNT
	.align		4
        /*0078*/ 	.byte	0x02, 0x4a
	.zero		1
	.zero		1


	//----- nvinfo : EIATTR_EXIT_INSTR_OFFSETS
	.align		4
        /*007c*/ 	.byte	0x04, 0x1c
        /*007e*/ 	.short	(.L_45 - .L_44)


	//   ....[0]....
.L_44:
        /*0080*/ 	.word	0x000018b0


	//   ....[1]....
        /*0084*/ 	.word	0x00001900


	//----- nvinfo : EIATTR_CBANK_PARAM_SIZE
	.align		4
.L_45:
        /*0088*/ 	.byte	0x03, 0x19
        /*008a*/ 	.short	0x0024


	//----- nvinfo : EIATTR_PARAM_CBANK
	.align		4
        /*008c*/ 	.byte	0x04, 0x0a
        /*008e*/ 	.short	(.L_47 - .L_46)
	.align		4
.L_46:
        /*0090*/ 	.word	index@(.nv.constant0._Z6matmulPfPKfS1_iii)
        /*0094*/ 	.short	0x0380
        /*0096*/ 	.short	0x0024


	//----- nvinfo : EIATTR_SW_WAR
	.align		4
.L_47:
        /*0098*/ 	.byte	0x04, 0x36
        /*009a*/ 	.short	(.L_49 - .L_48)
.L_48:
        /*009c*/ 	.word	0x00000008
.L_49:


//--------------------- .nv.callgraph             --------------------------
	.section	.nv.callgraph,"",@"SHT_CUDA_CALLGRAPH"
	.align	4
	.sectionentsize	8
	.align		4
        /*0000*/ 	.word	0x00000000
	.align		4
        /*0004*/ 	.word	0xffffffff
	.align		4
        /*0008*/ 	.word	0x00000000
	.align		4
        /*000c*/ 	.word	0xfffffffe
	.align		4
        /*0010*/ 	.word	0x00000000
	.align		4
        /*0014*/ 	.word	0xfffffffd
	.align		4
        /*0018*/ 	.word	0x00000000
	.align		4
        /*001c*/ 	.word	0xfffffffc


//--------------------- .nv.constant4             --------------------------
	.section	.nv.constant4,"a",@progbits
	.align	8
	.align		8
.nv.constant4:
        /*0000*/ 	.dword	_ZN34_INTERNAL_d901bf20_4_k_cu_3ba270ea4cuda3std3__45__cpo5beginE
	.align		8
        /*0008*/ 	.dword	_ZN34_INTERNAL_d901bf20_4_k_cu_3ba270ea4cuda3std3__45__cpo3endE
	.align		8
        /*0010*/ 	.dword	_ZN34_INTERNAL_d901bf20_4_k_cu_3ba270ea4cuda3std3__45__cpo6cbeginE
	.align		8
        /*0018*/ 	.dword	_ZN34_INTERNAL_d901bf20_4_k_cu_3ba270ea4cuda3std3__45__cpo4cendE
	.align		8
        /*0020*/ 	.dword	_ZN34_INTERNAL_d901bf20_4_k_cu_3ba270ea4cuda3std3__45__cpo6rbeginE
	.align		8
        /*0028*/ 	.dword	_ZN34_INTERNAL_d901bf20_4_k_cu_3ba270ea4cuda3std3__45__cpo4rendE
	.align		8
        /*0030*/ 	.dword	_ZN34_INTERNAL_d901bf20_4_k_cu_3ba270ea4cuda3std3__45__cpo7crbeginE
	.align		8
        /*0038*/ 	.dword	_ZN34_INTERNAL_d901bf20_4_k_cu_3ba270ea4cuda3std3__45__cpo5crendE
	.align		8
        /*0040*/ 	.dword	_ZN34_INTERNAL_d901bf20_4_k_cu_3ba270ea4cuda3std3__419piecewise_constructE
	.align		8
        /*0048*/ 	.dword	_ZN34_INTERNAL_d901bf20_4_k_cu_3ba270ea4cuda3std6ranges3__45__cpo4swapE
	.align		8
        /*0050*/ 	.dword	_ZN34_INTERNAL_d901bf20_4_k_cu_3ba270ea4cuda3std6ranges3__45__cpo9iter_moveE
	.align		8
        /*0058*/ 	.dword	_ZN34_INTERNAL_d901bf20_4_k_cu_3ba270ea4cuda3std6ranges3__45__cpo5beginE
	.align		8
        /*0060*/ 	.dword	_ZN34_INTERNAL_d901bf20_4_k_cu_3ba270ea4cuda3std6ranges3__45__cpo3endE
	.align		8
        /*0068*/ 	.dword	_ZN34_INTERNAL_d901bf20_4_k_cu_3ba270ea4cuda3std6ranges3__45__cpo6cbeginE
	.align		8
        /*0070*/ 	.dword	_ZN34_INTERNAL_d901bf20_4_k_cu_3ba270ea4cuda3std6ranges3__45__cpo4cendE
	.align		8
        /*0078*/ 	.dword	_ZN34_INTERNAL_d901bf20_4_k_cu_3ba270ea4cuda3std6ranges3__45__cpo7advanceE
	.align		8
        /*0080*/ 	.dword	_ZN34_INTERNAL_d901bf20_4_k_cu_3ba270ea4cuda3std6ranges3__45__cpo9iter_swapE
	.align		8
        /*0088*/ 	.dword	_ZN34_INTERNAL_d901bf20_4_k_cu_3ba270ea4cuda3std6ranges3__45__cpo4nextE
	.align		8
        /*0090*/ 	.dword	_ZN34_INTERNAL_d901bf20_4_k_cu_3ba270ea4cuda3std6ranges3__45__cpo4prevE
	.align		8
        /*0098*/ 	.dword	_ZN34_INTERNAL_d901bf20_4_k_cu_3ba270ea4cuda3std6ranges3__45__cpo4dataE
	.align		8
        /*00a0*/ 	.dword	_ZN34_INTERNAL_d901bf20_4_k_cu_3ba270ea4cuda3std6ranges3__45__cpo5cdataE
	.align		8
        /*00a8*/ 	.dword	_ZN34_INTERNAL_d901bf20_4_k_cu_3ba270ea4cuda3std6ranges3__45__cpo4sizeE
	.align		8
        /*00b0*/ 	.dword	_ZN34_INTERNAL_d901bf20_4_k_cu_3ba270ea4cuda3std6ranges3__45__cpo5ssizeE
	.align		8
        /*00b8*/ 	.dword	_ZN34_INTERNAL_d901bf20_4_k_cu_3ba270ea4cuda3std6ranges3__45__cpo8distanceE


//--------------------- .text._Z6matmulPfPKfS1_iii --------------------------
	.section	.text._Z6matmulPfPKfS1_iii,"ax",@progbits
	.align	128
        .global         _Z6matmulPfPKfS1_iii
        .type           _Z6matmulPfPKfS1_iii,@function
        .size           _Z6matmulPfPKfS1_iii,(.L_x_5 - _Z6matmulPfPKfS1_iii)
        .other          _Z6matmulPfPKfS1_iii,@"STO_CUDA_ENTRY STV_DEFAULT"
_Z6matmulPfPKfS1_iii:
.text._Z6matmulPfPKfS1_iii:
[----:B------:R-:W-:Y:S01]  /*0000*/  LDC R1, c[0x0][0x37c] ;  /* 0x0000df00ff017b82 */ /* 0x000fe20000000800 */
[----:B------:R-:W0:Y:S01]  /*0010*/  LDCU UR11, c[0x0][0x3a0] ;  /* 0x00007400ff0b77ac */ /* 0x000e220008000800 */
[----:B------:R-:W1:Y:S01]  /*0020*/  S2R R7, SR_CTAID.Y ;  /* 0x0000000000077919 */ /* 0x000e620000002600 */
[----:B------:R-:W-:Y:S01]  /*0030*/  HFMA2 R22, -RZ, RZ, 0, 0 ;  /* 0x00000000ff167431 */ /* 0x000fe200000001ff */
[----:B------:R-:W2:Y:S01]  /*0040*/  LDCU.64 UR12, c[0x0][0x358] ;  /* 0x00006b00ff0c77ac */ /* 0x000ea20008000a00 */
[----:B------:R-:W1:Y:S01]  /*0050*/  S2R R0, SR_TID.Y ;  /* 0x0000000000007919 */ /* 0x000e620000002200 */
[----:B------:R-:W3:Y:S01]  /*0060*/  S2R R10, SR_CTAID.X ;  /* 0x00000000000a7919 */ /* 0x000ee20000002500 */
[----:B------:R-:W3:Y:S01]  /*0070*/  S2R R3, SR_TID.X ;  /* 0x0000000000037919 */ /* 0x000ee20000002100 */
[----:B0-----:R-:W-:-:S04]  /*0080*/  UIADD3 UR9, UPT, UPT, UR11, 0xf, URZ ;  /* 0x0000000f0b097890 */ /* 0x001fc8000fffe0ff */
[----:B------:R-:W-:Y:S01]  /*0090*/  UISETP.GE.U32.AND UP0, UPT, UR9, 0x10, UPT ;  /* 0x000000100900788c */ /* 0x000fe2000bf06070 */
[----:B-1----:R-:W-:Y:S02]  /*00a0*/  LEA R7, R7, R0, 0x4 ;  /* 0x0000000007077211 */ /* 0x002fe400078e20ff */
[----:B---3--:R-:W-:-:S06]  /*00b0*/  LEA R6, R10, R3, 0x4 ;  /* 0x000000030a067211 */ /* 0x008fcc00078e20ff */
[----:B--2---:R-:W-:Y:S05]  /*00c0*/  BRA.U !UP0, `(.L_x_0) ;  /* 0x0000001508ec7547 */ /* 0x004fea000b800000 */
[----:B------:R-:W0:Y:S01]  /*00d0*/  S2UR UR8, SR_CgaCtaId ;  /* 0x00000000000879c3 */ /* 0x000e220000008800 */
[----:B------:R-:W-:Y:S01]  /*00e0*/  USHF.R.U32.HI UR4, URZ, 0x4, UR9 ;  /* 0x00000004ff047899 */ /* 0x000fe20008011609 */
[----:B------:R-:W-:Y:S01]  /*00f0*/  IMAD R4, R7, UR11, R3 ;  /* 0x0000000b07047c24 */ /* 0x000fe2000f8e0203 */
[----:B------:R-:W-:Y:S01]  /*0100*/  UMOV UR5, 0x400 ;  /* 0x0000040000057882 */ /* 0x000fe20000000000 */
[----:B------:R-:W-:Y:S01]  /*0110*/  USHF.R.U32.HI UR7, URZ, 0x4, UR9 ;  /* 0x00000004ff077899 */ /* 0x000fe20008011609 */
[----:B------:R-:W-:Y:S01]  /*0120*/  MOV R22, RZ ;  /* 0x000000ff00167202 */ /* 0x000fe20000000f00 */
[----:B------:R-:W-:Y:S01]  /*0130*/  UIADD3 UR10, UPT, UPT, UR4, -0x1, URZ ;  /* 0xffffffff040a7890 */ /* 0x000fe2000fffe0ff */
[----:B------:R-:W-:Y:S01]  /*0140*/  MOV R5, RZ ;  /* 0x000000ff00057202 */ /* 0x000fe20000000f00 */
[----:B------:R-:W-:Y:S02]  /*0150*/  ULOP3.LUT UP0, UR7, UR7, 0x3, URZ, 0xc0, !UPT ;  /* 0x0000000307077892 */ /* 0x000fe4000f80c0ff */
[----:B------:R-:W-:-:S02]  /*0160*/  UISETP.GE.U32.AND UP1, UPT, UR10, 0x3, UPT ;  /* 0x000000030a00788c */ /* 0x000fc4000bf26070 */
[----:B0-----:R-:W-:-:S06]  /*0170*/  ULEA UR6, UR8, UR5, 0x18 ;  /* 0x0000000508067291 */ /* 0x001fcc000f8ec0ff */
[----:B------:R-:W-:Y:S01]  /*0180*/  LEA R2, R0, UR6, 0x6 ;  /* 0x0000000600027c11 */ /* 0x000fe2000f8e30ff */
[----:B------:R-:W-:Y:S06]  /*0190*/  BRA.U !UP1, `(.L_x_1) ;  /* 0x0000000d09347547 */ /* 0x000fec000b800000 */
[----:B------:R-:W0:Y:S01]  /*01a0*/  LDC R16, c[0x0][0x39c] ;  /* 0x0000e700ff107b82 */ /* 0x000e220000000800 */
[----:B------:R-:W-:Y:S01]  /*01b0*/  UIADD3 UR6, UPT, UPT, UR5, 0x440, URZ ;  /* 0x0000044005067890 */ /* 0x000fe2000fffe0ff */
[C---:B------:R-:W-:Y:S01]  /*01c0*/  IADD3 R5, PT, PT, R0.reuse, 0x30, RZ ;  /* 0x0000003000057810 */ /* 0x040fe20007ffe0ff */
[----:B------:R-:W-:Y:S01]  /*01d0*/  ULOP3.LUT UR4, UR4, 0xffffffc, URZ, 0xc0, !UPT ;  /* 0x0ffffffc04047892 */ /* 0x000fe2000f8ec0ff */
[C---:B------:R-:W-:Y:S01]  /*01e0*/  IADD3 R8, PT, PT, R0.reuse, 0x20, RZ ;  /* 0x0000002000087810 */ /* 0x040fe20007ffe0ff */
[----:B------:R-:W-:Y:S01]  /*01f0*/  ULEA UR6, UR8, UR6, 0x18 ;  /* 0x0000000608067291 */ /* 0x000fe2000f8ec0ff */
[----:B------:R-:W-:Y:S01]  /*0200*/  IADD3 R9, PT, PT, R0, 0x10, RZ ;  /* 0x0000001000097810 */ /* 0x000fe20007ffe0ff */
[----:B------:R-:W-:Y:S01]  /*0210*/  UIADD3 UR10, UPT, UPT, -UR4, URZ, URZ ;  /* 0x000000ff040a7290 */ /* 0x000fe2000fffe1ff */
[----:B------:R-:W-:Y:S02]  /*0220*/  MOV R22, RZ ;  /* 0x000000ff00167202 */ /* 0x000fe40000000f00 */
[----:B------:R-:W-:-:S02]  /*0230*/  MOV R20, R4 ;  /* 0x0000000400147202 */ /* 0x000fc40000000f00 */
[C---:B------:R-:W-:Y:S02]  /*0240*/  LEA R19, R3.reuse, UR6, 0x2 ;  /* 0x0000000603137c11 */ /* 0x040fe4000f8e10ff */
[----:B------:R-:W-:Y:S02]  /*0250*/  LEA R18, R3, R2, 0x2 ;  /* 0x0000000203127211 */ /* 0x000fe400078e10ff */
[----:B------:R-:W-:Y:S01]  /*0260*/  LEA R17, R0, R19, 0x6 ;  /* 0x0000001300117211 */ /* 0x000fe200078e30ff */
[-CC-:B0-----:R-:W-:Y:S02]  /*0270*/  IMAD R5, R5, R16.reuse, R3.reuse ;  /* 0x0000001005057224 */ /* 0x181fe400078e0203 */
[-CC-:B------:R-:W-:Y:S02]  /*0280*/  IMAD R8, R8, R16.reuse, R3.reuse ;  /* 0x0000001008087224 */ /* 0x180fe400078e0203 */
[-CC-:B------:R-:W-:Y:S01]  /*0290*/  IMAD R9, R9, R16.reuse, R3.reuse ;  /* 0x0000001009097224 */ /* 0x180fe200078e0203 */
[----:B------:R-:W-:Y:S01]  /*02a0*/  LEA R27, R10, R5, 0x4 ;  /* 0x000000050a1b7211 */ /* 0x000fe200078e20ff */
[----:B------:R-:W-:Y:S01]  /*02b0*/  IMAD R21, R0, R16, R3 ;  /* 0x0000001000157224 */ /* 0x000fe200078e0203 */
[----:B------:R-:W-:-:S02]  /*02c0*/  LEA R25, R10, R8, 0x4 ;  /* 0x000000080a197211 */ /* 0x000fc400078e20ff */
[C---:B------:R-:W-:Y:S02]  /*02d0*/  LEA R23, R10.reuse, R9, 0x4 ;  /* 0x000000090a177211 */ /* 0x040fe400078e20ff */
[----:B------:R-:W-:Y:S02]  /*02e0*/  LEA R21, R10, R21, 0x4 ;  /* 0x000000150a157211 */ /* 0x000fe400078e20ff */
[----:B------:R-:W-:-:S07]  /*02f0*/  MOV R5, UR4 ;  /* 0x0000000400057c02 */ /* 0x000fce0008000f00 */
.L_x_2:
[----:B------:R-:W0:Y:S08]  /*0300*/  LDC.64 R28, c[0x0][0x388] ;  /* 0x0000e200ff1c7b82 */ /* 0x000e300000000a00 */
[----:B------:R-:W1:Y:S01]  /*0310*/  LDC.64 R12, c[0x0][0x390] ;  /* 0x0000e400ff0c7b82 */ /* 0x000e620000000a00 */
[----:B0-----:R-:W-:-:S05]  /*0320*/  IMAD.WIDE R28, R20, 0x4, R28 ;  /* 0x00000004141c7825 */ /* 0x001fca00078e021c */
[----:B------:R-:W2:Y:S01]  /*0330*/  LDG.E R24, desc[UR12][R28.64] ;  /* 0x0000000c1c187981 */ /* 0x000ea2000c1e1900 */
[----:B-1----:R-:W-:-:S06]  /*0340*/  IMAD.WIDE R14, R21, 0x4, R12 ;  /* 0x00000004150e7825 */ /* 0x002fcc00078e020c */
[----:B------:R-:W3:Y:S04]  /*0350*/  LDG.E R14, desc[UR12][R14.64] ;  /* 0x0000000c0e0e7981 */ /* 0x000ee8000c1e1900 */
[----:B--2---:R-:W-:Y:S04]  /*0360*/  STS [R18], R24 ;  /* 0x0000001812007388 */ /* 0x004fe80000000800 */
[----:B---3--:R-:W-:Y:S01]  /*0370*/  STS [R17], R14 ;  /* 0x0000000e11007388 */ /* 0x008fe20000000800 */
[----:B------:R-:W-:Y:S06]  /*0380*/  BAR.SYNC.DEFER_BLOCKING 0x0 ;  /* 0x0000000000007b1d */ /* 0x000fec0000010000 */
[----:B------:R-:W-:Y:S04]  /*0390*/  LDS R26, [R19] ;  /* 0x00000000131a7984 */ /* 0x000fe80000000800 */
[----:B------:R-:W0:Y:S04]  /*03a0*/  LDS.128 R8, [R2] ;  /* 0x0000000002087984 */ /* 0x000e280000000c00 */
[----:B------:R-:W-:Y:S04]  /*03b0*/  LDS R24, [R19+0x100] ;  /* 0x0001000013187984 */ /* 0x000fe80000000800 */
[----:B------:R-:W-:Y:S01]  /*03c0*/  LDS R14, [R19+0x200] ;  /* 0x00020000130e7984 */ /* 0x000fe20000000800 */
[----:B0-----:R-:W-:-:S03]  /*03d0*/  FFMA R8, R8, R26, R22 ;  /* 0x0000001a08087223 */ /* 0x001fc60000000016 */
[----:B------:R-:W0:Y:S02]  /*03e0*/  LDS R22, [R19+0x40] ;  /* 0x0000400013167984 */ /* 0x000e240000000800 */
[----:B0-----:R-:W-:Y:S02]  /*03f0*/  FFMA R9, R22, R9, R8 ;  /* 0x0000000916097223 */ /* 0x001fe40000000008 */
[----:B------:R-:W0:Y:S04]  /*0400*/  LDS R8, [R19+0x80] ;  /* 0x0000800013087984 */ /* 0x000e280000000800 */
[----:B------:R-:W1:Y:S01]  /*0410*/  LDS R22, [R19+0xc0] ;  /* 0x0000c00013167984 */ /* 0x000e620000000800 */
[----:B0-----:R-:W-:-:S04]  /*0420*/  FFMA R8, R8, R10, R9 ;  /* 0x0000000a08087223 */ /* 0x001fc80000000009 */
[----:B-1----:R-:W-:Y:S02]  /*0430*/  FFMA R15, R22, R11, R8 ;  /* 0x0000000b160f7223 */ /* 0x002fe40000000008 */
[----:B------:R-:W0:Y:S02]  /*0440*/  LDS.128 R8, [R2+0x10] ;  /* 0x0000100002087984 */ /* 0x000e240000000c00 */
[----:B0-----:R-:W-:Y:S02]  /*0450*/  FFMA R8, R8, R24, R15 ;  /* 0x0000001808087223 */ /* 0x001fe4000000000f */
        /* <DEDUP_REMOVED lines=8> */
[----:B------:R-:W0:Y:S04]  /*04e0*/  LDS R15, [R19+0x240] ;  /* 0x00024000130f7984 */ /* 0x000e280000000800 */
[----:B------:R-:W-:Y:S01]  /*04f0*/  LDS R14, [R19+0x300] ;  /* 0x00030000130e7984 */ /* 0x000fe20000000800 */
[----:B0-----:R-:W-:-:S03]  /*0500*/  FFMA R9, R15, R9, R8 ;  /* 0x000000090f097223 */ /* 0x001fc60000000008 */
[----:B------:R-:W0:Y:S04]  /*0510*/  LDS R8, [R19+0x280] ;  /* 0x0002800013087984 */ /* 0x000e280000000800 */
[----:B------:R-:W1:Y:S01]  /*0520*/  LDS R15, [R19+0x2c0] ;  /* 0x0002c000130f7984 */ /* 0x000e620000000800 */
[----:B0-----:R-:W-:-:S04]  /*0530*/  FFMA R8, R8, R10, R9 ;  /* 0x0000000a08087223 */ /* 0x001fc80000000009 */
[----:B-1----:R-:W-:Y:S02]  /*0540*/  FFMA R15, R15, R11, R8 ;  /* 0x0000000b0f0f7223 */ /* 0x002fe40000000008 */
[----:B------:R-:W0:Y:S02]  /*0550*/  LDS.128 R8, [R2+0x30] ;  /* 0x0000300002087984 */ /* 0x000e240000000c00 */
[----:B0-----:R-:W-:Y:S02]  /*0560*/  FFMA R8, R8, R14, R15 ;  /* 0x0000000e08087223 */ /* 0x001fe4000000000f */
[----:B------:R-:W0:Y:S04]  /*0570*/  LDS R15, [R19+0x340] ;  /* 0x00034000130f7984 */ /* 0x000e280000000800 */
[----:B------:R-:W1:Y:S01]  /*0580*/  LDS R14, [R19+0x380] ;  /* 0x00038000130e7984 */ /* 0x000e620000000800 */
[----:B0-----:R-:W-:-:S04]  /*0590*/  FFMA R9, R15, R9, R8 ;  /* 0x000000090f097223 */ /* 0x001fc80000000008 */
[----:B-1----:R-:W-:Y:S02]  /*05a0*/  FFMA R10, R14, R10, R9 ;  /* 0x0000000a0e0a7223 */ /* 0x002fe40000000009 */
[----:B------:R-:W0:Y:S01]  /*05b0*/  LDS R9, [R19+0x3c0] ;  /* 0x0003c00013097984 */ /* 0x000e220000000800 */
[----:B------:R-:W-:Y:S01]  /*05c0*/  BAR.SYNC.DEFER_BLOCKING 0x0 ;  /* 0x0000000000007b1d */ /* 0x000fe20000010000 */
[----:B------:R-:W-:-:S05]  /*05d0*/  IMAD.WIDE R14, R23, 0x4, R12 ;  /* 0x00000004170e7825 */ /* 0x000fca00078e020c */
[----:B------:R-:W2:Y:S04]  /*05e0*/  LDG.E R24, desc[UR12][R28.64+0x40] ;  /* 0x0000400c1c187981 */ /* 0x000ea8000c1e1900 */
[----:B------:R-:W3:Y:S01]  /*05f0*/  LDG.E R14, desc[UR12][R14.64] ;  /* 0x0000000c0e0e7981 */ /* 0x000ee2000c1e1900 */
[----:B0-----:R-:W-:-:S03]  /*0600*/  FFMA R22, R9, R11, R10 ;  /* 0x0000000b09167223 */ /* 0x001fc6000000000a */
        /* <DEDUP_REMOVED lines=10> */
[----:B------:R-:W0:Y:S02]  /*06b0*/  LDS R8, [R19+0x80] ;  /* 0x0000800013087984 */ /* 0x000e240000000800 */
[----:B0-----:R-:W-:-:S04]  /*06c0*/  FFMA R8, R8, R10, R9 ;  /* 0x0000000a08087223 */ /* 0x001fc80000000009 */
[----:B------:R-:W-:Y:S02]  /*06d0*/  FFMA R15, R15, R11, R8 ;  /* 0x0000000b0f0f7223 */ /* 0x000fe40000000008 */
        /* <DEDUP_REMOVED lines=41> */
[----:B------:R-:W-:Y:S01]  /*0970*/  LDS R22, [R19+0x3c0] ;  /* 0x0003c00013167984 */ /* 0x000fe20000000800 */
        /* <DEDUP_REMOVED lines=22> */
[----:B------:R-:W0:Y:S02]  /*0ae0*/  LDS R15, [R19+0x340] ;  /* 0x00034000130f7984 */ /* 0x000e240000000800 */
[----:B0-----:R-:W-:Y:S01]  /*0af0*/  FFMA R15, R15, R9, R8 ;  /* 0x000000090f0f7223 */ /* 0x001fe20000000008 */
[----:B------:R-:W-:Y:S02]  /*0b00*/  IMAD.WIDE R8, R27, 0x4, R12 ;  /* 0x000000041b087825 */ /* 0x000fe400078e020c */
[----:B------:R-:W0:Y:S01]  /*0b10*/  LDS R12, [R19+0x380] ;  /* 0x00038000130c7984 */ /* 0x000e220000000800 */
[----:B------:R-:W-:Y:S06]  /*0b20*/  BAR.SYNC.DEFER_BLOCKING 0x0 ;  /* 0x0000000000007b1d */ /* 0x000fec0000010000 */
[----:B------:R-:W2:Y:S04]  /*0b30*/  LDG.E R29, desc[UR12][R28.64+0xc0] ;  /* 0x0000c00c1c1d7981 */ /* 0x000ea8000c1e1900 */
[----:B------:R-:W3:Y:S01]  /*0b40*/  LDG.E R8, desc[UR12][R8.64] ;  /* 0x0000000c08087981 */ /* 0x000ee2000c1e1900 */
[----:B0-----:R-:W-:-:S04]  /*0b50*/  FFMA R26, R12, R10, R15 ;  /* 0x0000000a0c1a7223 */ /* 0x001fc8000000000f */
[----:B------:R-:W-:Y:S01]  /*0b60*/  FFMA R11, R22, R11, R26 ;  /* 0x0000000b160b7223 */ /* 0x000fe2000000001a */
[----:B------:R-:W-:-:S04]  /*0b70*/  UIADD3 UR10, UPT, UPT, UR10, 0x4, URZ ;  /* 0x000000040a0a7890 */ /* 0x000fc8000fffe0ff */
[----:B------:R-:W-:Y:S01]  /*0b80*/  UISETP.NE.AND UP1, UPT, UR10, URZ, UPT ;  /* 0x000000ff0a00728c */ /* 0x000fe2000bf25270 */
[----:B------:R-:W-:Y:S02]  /*0b90*/  IADD3 R20, PT, PT, R20, 0x40, RZ ;  /* 0x0000004014147810 */ /* 0x000fe40007ffe0ff */
[C---:B------:R-:W-:Y:S02]  /*0ba0*/  LEA R27, R16.reuse, R27, 0x6 ;  /* 0x0000001b101b7211 */ /* 0x040fe400078e30ff */
[C---:B------:R-:W-:Y:S02]  /*0bb0*/  LEA R25, R16.reuse, R25, 0x6 ;  /* 0x0000001910197211 */ /* 0x040fe400078e30ff */
[C---:B------:R-:W-:Y:S02]  /*0bc0*/  LEA R23, R16.reuse, R23, 0x6 ;  /* 0x0000001710177211 */ /* 0x040fe400078e30ff */
[----:B------:R-:W-:Y:S01]  /*0bd0*/  LEA R21, R16, R21, 0x6 ;  /* 0x0000001510157211 */ /* 0x000fe200078e30ff */
[----:B--2---:R-:W-:Y:S04]  /*0be0*/  STS [R18], R29 ;  /* 0x0000001d12007388 */ /* 0x004fe80000000800 */
[----:B---3--:R-:W-:Y:S01]  /*0bf0*/  STS [R17], R8 ;  /* 0x0000000811007388 */ /* 0x008fe20000000800 */
[----:B------:R-:W-:Y:S06]  /*0c00*/  BAR.SYNC.DEFER_BLOCKING 0x0 ;  /* 0x0000000000007b1d */ /* 0x000fec0000010000 */
[----:B------:R-:W-:Y:S04]  /*0c10*/  LDS R24, [R19] ;  /* 0x0000000013187984 */ /* 0x000fe80000000800 */
[----:B------:R-:W0:Y:S04]  /*0c20*/  LDS.128 R12, [R2] ;  /* 0x00000000020c7984 */ /* 0x000e280000000c00 */
[----:B------:R-:W1:Y:S04]  /*0c30*/  LDS R9, [R19+0x40] ;  /* 0x0000400013097984 */ /* 0x000e680000000800 */
[----:B------:R-:W2:Y:S04]  /*0c40*/  LDS R10, [R19+0x80] ;  /* 0x00008000130a7984 */ /* 0x000ea80000000800 */
[----:B------:R-:W3:Y:S04]  /*0c50*/  LDS R22, [R19+0xc0] ;  /* 0x0000c00013167984 */ /* 0x000ee80000000800 */
[----:B------:R-:W-:Y:S01]  /*0c60*/  LDS R29, [R19+0x180] ;  /* 0x00018000131d7984 */ /* 0x000fe20000000800 */
[----:B0-----:R-:W-:-:S04]  /*0c70*/  FFMA R12, R12, R24, R11 ;  /* 0x000000180c0c7223 */ /* 0x001fc8000000000b */
[----:B-1----:R-:W-:Y:S02]  /*0c80*/  FFMA R9, R9, R13, R12 ;  /* 0x0000000d09097223 */ /* 0x002fe4000000000c */
[----:B------:R-:W-:Y:S02]  /*0c90*/  LDS R13, [R19+0x100] ;  /* 0x00010000130d7984 */ /* 0x000fe40000000800 */
[----:B--2---:R-:W-:Y:S02]  /*0ca0*/  FFMA R14, R10, R14, R9 ;  /* 0x0000000e0a0e7223 */ /* 0x004fe40000000009 */
[----:B------:R-:W0:Y:S04]  /*0cb0*/  LDS.128 R8, [R2+0x10] ;  /* 0x0000100002087984 */ /* 0x000e280000000c00 */
[----:B------:R-:W1:Y:S01]  /*0cc0*/  LDS R12, [R19+0x140] ;  /* 0x00014000130c7984 */ /* 0x000e620000000800 */
[----:B---3--:R-:W-:-:S03]  /*0cd0*/  FFMA R15, R22, R15, R14 ;  /* 0x0000000f160f7223 */ /* 0x008fc6000000000e */
[----:B------:R-:W2:Y:S01]  /*0ce0*/  LDS R22, [R19+0x1c0] ;  /* 0x0001c00013167984 */ /* 0x000ea20000000800 */
[----:B0-----:R-:W-:-:S04]  /*0cf0*/  FFMA R8, R8, R13, R15 ;  /* 0x0000000d08087223 */ /* 0x001fc8000000000f */
[----:B-1----:R-:W-:Y:S02]  /*0d00*/  FFMA R8, R12, R9, R8 ;  /* 0x000000090c087223 */ /* 0x002fe40000000008 */
[----:B------:R-:W-:Y:S04]  /*0d10*/  LDS R9, [R19+0x200] ;  /* 0x0002000013097984 */ /* 0x000fe80000000800 */
[----:B------:R-:W0:Y:S01]  /*0d20*/  LDS.128 R12, [R2+0x20] ;  /* 0x00002000020c7984 */ /* 0x000e220000000c00 */
[----:B------:R-:W-:-:S03]  /*0d30*/  FFMA R29, R29, R10, R8 ;  /* 0x0000000a1d1d7223 */ /* 0x000fc60000000008 */
[----:B------:R-:W1:Y:S01]  /*0d40*/  LDS R8, [R19+0x240] ;  /* 0x0002400013087984 */ /* 0x000e620000000800 */
[----:B--2---:R-:W-:-:S03]  /*0d50*/  FFMA R11, R22, R11, R29 ;  /* 0x0000000b160b7223 */ /* 0x004fc6000000001d */
[----:B------:R-:W2:Y:S04]  /*0d60*/  LDS R29, [R19+0x280] ;  /* 0x00028000131d7984 */ /* 0x000ea80000000800 */
[----:B------:R-:W3:Y:S01]  /*0d70*/  LDS R22, [R19+0x2c0] ;  /* 0x0002c00013167984 */ /* 0x000ee20000000800 */
[----:B0-----:R-:W-:-:S04]  /*0d80*/  FFMA R12, R12, R9, R11 ;  /* 0x000000090c0c7223 */ /* 0x001fc8000000000b */
[----:B-1----:R-:W-:Y:S02]  /*0d90*/  FFMA R12, R8, R13, R12 ;  /* 0x0000000d080c7223 */ /* 0x002fe4000000000c */
[----:B------:R-:W-:Y:S04]  /*0da0*/  LDS R13, [R19+0x300] ;  /* 0x00030000130d7984 */ /* 0x000fe80000000800 */
[----:B------:R-:W0:Y:S01]  /*0db0*/  LDS.128 R8, [R2+0x30] ;  /* 0x0000300002087984 */ /* 0x000e220000000c00 */
[----:B--2---:R-:W-:-:S03]  /*0dc0*/  FFMA R29, R29, R14, R12 ;  /* 0x0000000e1d1d7223 */ /* 0x004fc6000000000c */
[----:B------:R-:W1:Y:S01]  /*0dd0*/  LDS R12, [R19+0x340] ;  /* 0x00034000130c7984 */ /* 0x000e620000000800 */
[----:B---3--:R-:W-:-:S03]  /*0de0*/  FFMA R15, R22, R15, R29 ;  /* 0x0000000f160f7223 */ /* 0x008fc6000000001d */
[----:B------:R-:W2:Y:S04]  /*0df0*/  LDS R14, [R19+0x380] ;  /* 0x00038000130e7984 */ /* 0x000ea80000000800 */
[----:B------:R-:W3:Y:S01]  /*0e00*/  LDS R29, [R19+0x3c0] ;  /* 0x0003c000131d7984 */ /* 0x000ee20000000800 */
[----:B0-----:R-:W-:-:S04]  /*0e10*/  FFMA R8, R8, R13, R15 ;  /* 0x0000000d08087223 */ /* 0x001fc8000000000f */
[----:B-1----:R-:W-:-:S04]  /*0e20*/  FFMA R9, R12, R9, R8 ;  /* 0x000000090c097223 */ /* 0x002fc80000000008 */
[----:B--2---:R-:W-:-:S04]  /*0e30*/  FFMA R10, R14, R10, R9 ;  /* 0x0000000a0e0a7223 */ /* 0x004fc80000000009 */
[----:B---3--:R-:W-:Y:S01]  /*0e40*/  FFMA R22, R29, R11, R10 ;  /* 0x0000000b1d167223 */ /* 0x008fe2000000000a */
[----:B------:R-:W-:Y:S06]  /*0e50*/  BAR.SYNC.DEFER_BLOCKING 0x0 ;  /* 0x0000000000007b1d */ /* 0x000fec0000010000 */
[----:B------:R-:W-:Y:S05]  /*0e60*/  BRA.U UP1, `(.L_x_2) ;  /* 0xfffffff501247547 */ /* 0x000fea000b83ffff */
.L_x_1:
[----:B------:R-:W-:Y:S05]  /*0e70*/  BRA.U !UP0, `(.L_x_0) ;  /* 0x0000000908807547 */ /* 0x000fea000b800000 */
[----:B------:R-:W-:Y:S02]  /*0e80*/  UISETP.NE.AND UP0, UPT, UR7, 0x1, UPT ;  /* 0x000000010700788c */ /* 0x000fe4000bf05270 */
[----:B------:R-:W-:-:S07]  /*0e90*/  ULOP3.LUT UP1, URZ, UR9, 0x10, URZ, 0xc0, !UPT ;  /* 0x0000001009ff7892 */ /* 0x000fce000f82c0ff */
[----:B------:R-:W-:Y:S05]  /*0ea0*/  BRA.U !UP0, `(.L_x_3) ;  /* 0x0000000508947547 */ /* 0x000fea000b800000 */
[----:B------:R-:W0:Y:S01]  /*0eb0*/  LDC.64 R24, c[0x0][0x388] ;  /* 0x0000e200ff187b82 */ /* 0x000e220000000a00 */
[----:B------:R-:W1:Y:S01]  /*0ec0*/  LDCU UR6, c[0x0][0x39c] ;  /* 0x00007380ff0677ac */ /* 0x000e620008000800 */
[C---:B------:R-:W-:Y:S02]  /*0ed0*/  LEA R19, R5.reuse, R0, 0x4 ;  /* 0x0000000005137211 */ /* 0x040fe400078e20ff */
[----:B------:R-:W-:-:S04]  /*0ee0*/  LEA R9, R5, R4, 0x4 ;  /* 0x0000000405097211 */ /* 0x000fc800078e20ff */
[----:B------:R-:W2:Y:S01]  /*0ef0*/  LDC.64 R16, c[0x0][0x390] ;  /* 0x0000e400ff107b82 */ /* 0x000ea20000000a00 */
[----:B-1----:R-:W-:Y:S02]  /*0f00*/  IMAD R11, R19, UR6, R6 ;  /* 0x00000006130b7c24 */ /* 0x002fe4000f8e0206 */
[----:B0-----:R-:W-:-:S04]  /*0f10*/  IMAD.WIDE R24, R9, 0x4, R24 ;  /* 0x0000000409187825 */ /* 0x001fc800078e0218 */
[----:B--2---:R-:W-:Y:S02]  /*0f20*/  IMAD.WIDE R8, R11, 0x4, R16 ;  /* 0x000000040b087825 */ /* 0x004fe400078e0210 */
[----:B------:R-:W2:Y:S04]  /*0f30*/  LDG.E R11, desc[UR12][R24.64] ;  /* 0x0000000c180b7981 */ /* 0x000ea8000c1e1900 */
[----:B------:R-:W3:Y:S01]  /*0f40*/  LDG.E R18, desc[UR12][R8.64] ;  /* 0x0000000c08127981 */ /* 0x000ee2000c1e1900 */
[----:B------:R-:W-:Y:S01]  /*0f50*/  UIADD3 UR4, UPT, UPT, UR5, 0x440, URZ ;  /* 0x0000044005047890 */ /* 0x000fe2000fffe0ff */
[----:B------:R-:W-:Y:S02]  /*0f60*/  LEA R20, R3, R2, 0x2 ;  /* 0x0000000203147211 */ /* 0x000fe400078e10ff */
[----:B------:R-:W-:Y:S01]  /*0f70*/  IADD3 R19, PT, PT, R19, 0x10, RZ ;  /* 0x0000001013137810 */ /* 0x000fe20007ffe0ff */
[----:B------:R-:W-:-:S04]  /*0f80*/  ULEA UR4, UR8, UR4, 0x18 ;  /* 0x0000000408047291 */ /* 0x000fc8000f8ec0ff */
[----:B------:R-:W-:Y:S02]  /*0f90*/  IMAD R19, R19, UR6, R6 ;  /* 0x0000000613137c24 */ /* 0x000fe4000f8e0206 */
[----:B------:R-:W-:-:S04]  /*0fa0*/  LEA R21, R3, UR4, 0x2 ;  /* 0x0000000403157c11 */ /* 0x000fc8000f8e10ff */
        /* <DEDUP_REMOVED lines=8> */
[----:B------:R-:W-:Y:S04]  /*1030*/  LDS R26, [R21+0x100] ;  /* 0x00010000151a7984 */ /* 0x000fe80000000800 */
[----:B------:R-:W-:Y:S04]  /*1040*/  LDS R18, [R21+0x140] ;  /* 0x0001400015127984 */ /* 0x000fe80000000800 */
[----:B------:R-:W-:Y:S01]  /*1050*/  LDS R28, [R21+0x340] ;  /* 0x00034000151c7984 */ /* 0x000fe20000000800 */
[----:B0-----:R-:W-:-:S03]  /*1060*/  FFMA R22, R12, R29, R22 ;  /* 0x0000001d0c167223 */ /* 0x001fc60000000016 */
[----:B------:R-:W0:Y:S01]  /*1070*/  LDS R12, [R21+0xc0] ;  /* 0x0000c000150c7984 */ /* 0x000e220000000800 */
[----:B-1----:R-:W-:-:S03]  /*1080*/  FFMA R22, R9, R13, R22 ;  /* 0x0000000d09167223 */ /* 0x002fc60000000016 */
[----:B------:R-:W1:Y:S01]  /*1090*/  LDS.128 R8, [R2+0x10] ;  /* 0x0000100002087984 */ /* 0x000e620000000c00 */
[----:B--2---:R-:W-:-:S03]  /*10a0*/  FFMA R13, R27, R14, R22 ;  /* 0x0000000e1b0d7223 */ /* 0x004fc60000000016 */
[----:B------:R-:W2:Y:S04]  /*10b0*/  LDS R27, [R21+0x180] ;  /* 0x00018000151b7984 */ /* 0x000ea80000000800 */
[----:B------:R-:W-:Y:S04]  /*10c0*/  LDS R29, [R21+0x280] ;  /* 0x00028000151d7984 */ /* 0x000fe80000000800 */
[----:B------:R-:W-:Y:S01]  /*10d0*/  LDS R22, [R21+0x3c0] ;  /* 0x0003c00015167984 */ /* 0x000fe20000000800 */
[----:B0-----:R-:W-:-:S04]  /*10e0*/  FFMA R13, R12, R15, R13 ;  /* 0x0000000f0c0d7223 */ /* 0x001fc8000000000d */
[----:B-1----:R-:W-:Y:S02]  /*10f0*/  FFMA R13, R8, R26, R13 ;  /* 0x0000001a080d7223 */ /* 0x002fe4000000000d */
[----:B------:R-:W0:Y:S02]  /*1100*/  LDS R8, [R21+0x1c0] ;  /* 0x0001c00015087984 */ /* 0x000e240000000800 */
[----:B------:R-:W-:Y:S02]  /*1110*/  FFMA R18, R18, R9, R13 ;  /* 0x0000000912127223 */ /* 0x000fe4000000000d */
[----:B------:R-:W-:Y:S02]  /*1120*/  LDS R9, [R21+0x200] ;  /* 0x0002000015097984 */ /* 0x000fe40000000800 */
[----:B--2---:R-:W-:Y:S02]  /*1130*/  FFMA R27, R27, R10, R18 ;  /* 0x0000000a1b1b7223 */ /* 0x004fe40000000012 */
[----:B------:R-:W1:Y:S04]  /*1140*/  LDS.128 R12, [R2+0x20] ;  /* 0x00002000020c7984 */ /* 0x000e680000000c00 */
[----:B------:R-:W2:Y:S04]  /*1150*/  LDS R10, [R21+0x240] ;  /* 0x00024000150a7984 */ /* 0x000ea80000000800 */
[----:B------:R-:W3:Y:S01]  /*1160*/  LDS R26, [R21+0x2c0] ;  /* 0x0002c000151a7984 */ /* 0x000ee20000000800 */
[----:B0-----:R-:W-:-:S03]  /*1170*/  FFMA R11, R8, R11, R27 ;  /* 0x0000000b080b7223 */ /* 0x001fc6000000001b */
[----:B------:R-:W-:Y:S01]  /*1180*/  LDS R27, [R21+0x300] ;  /* 0x00030000151b7984 */ /* 0x000fe20000000800 */
[----:B-1----:R-:W-:-:S04]  /*1190*/  FFMA R12, R12, R9, R11 ;  /* 0x000000090c0c7223 */ /* 0x002fc8000000000b */
[----:B--2---:R-:W-:Y:S01]  /*11a0*/  FFMA R10, R10, R13, R12 ;  /* 0x0000000d0a0a7223 */ /* 0x004fe2000000000c */
[----:B------:R-:W-:Y:S02]  /*11b0*/  IMAD.WIDE R12, R19, 0x4, R16 ;  /* 0x00000004130c7825 */ /* 0x000fe400078e0210 */
[----:B------:R-:W0:Y:S02]  /*11c0*/  LDS.128 R16, [R2+0x30] ;  /* 0x0000300002107984 */ /* 0x000e240000000c00 */
[----:B------:R-:W-:Y:S02]  /*11d0*/  FFMA R29, R29, R14, R10 ;  /* 0x0000000e1d1d7223 */ /* 0x000fe4000000000a */
[----:B------:R-:W1:Y:S01]  /*11e0*/  LDS R14, [R21+0x380] ;  /* 0x00038000150e7984 */ /* 0x000e620000000800 */
[----:B------:R-:W-:Y:S06]  /*11f0*/  BAR.SYNC.DEFER_BLOCKING 0x0 ;  /* 0x0000000000007b1d */ /* 0x000fec0000010000 */
[----:B------:R-:W2:Y:S04]  /*1200*/  LDG.E R25, desc[UR12][R24.64+0x40] ;  /* 0x0000400c18197981 */ /* 0x000ea8000c1e1900 */
[----:B------:R-:W4:Y:S01]  /*1210*/  LDG.E R12, desc[UR12][R12.64] ;  /* 0x0000000c0c0c7981 */ /* 0x000f22000c1e1900 */
[----:B---3--:R-:W-:Y:S01]  /*1220*/  FFMA R15, R26, R15, R29 ;  /* 0x0000000f1a0f7223 */ /* 0x008fe2000000001d */
[----:B------:R-:W-:-:S03]  /*1230*/  IADD3 R5, PT, PT, R5, 0x2, RZ ;  /* 0x0000000205057810 */ /* 0x000fc60007ffe0ff */
[----:B0-----:R-:W-:-:S04]  /*1240*/  FFMA R15, R16, R27, R15 ;  /* 0x0000001b100f7223 */ /* 0x001fc8000000000f */
[----:B------:R-:W-:-:S04]  /*1250*/  FFMA R15, R28, R17, R15 ;  /* 0x000000111c0f7223 */ /* 0x000fc8000000000f */
[----:B-1----:R-:W-:-:S04]  /*1260*/  FFMA R17, R14, R18, R15 ;  /* 0x000000120e117223 */ /* 0x002fc8000000000f */
[----:B------:R-:W-:Y:S01]  /*1270*/  FFMA R17, R22, R19, R17 ;  /* 0x0000001316117223 */ /* 0x000fe20000000011 */
[----:B--2---:R-:W-:Y:S04]  /*1280*/  STS [R20], R25 ;  /* 0x0000001914007388 */ /* 0x004fe80000000800 */
[----:B----4-:R-:W-:Y:S01]  /*1290*/  STS [R23], R12 ;  /* 0x0000000c17007388 */ /* 0x010fe20000000800 */
[----:B------:R-:W-:Y:S06]  /*12a0*/  BAR.SYNC.DEFER_BLOCKING 0x0 ;  /* 0x0000000000007b1d */ /* 0x000fec0000010000 */
[----:B------:R-:W-:Y:S04]  /*12b0*/  LDS R25, [R21] ;  /* 0x0000000015197984 */ /* 0x000fe80000000800 */
[----:B------:R-:W0:Y:S04]  /*12c0*/  LDS.128 R8, [R2] ;  /* 0x0000000002087984 */ /* 0x000e280000000c00 */
[----:B------:R-:W1:Y:S04]  /*12d0*/  LDS R26, [R21+0x40] ;  /* 0x00004000151a7984 */ /* 0x000e680000000800 */
[----:B------:R-:W2:Y:S04]  /*12e0*/  LDS R29, [R21+0x80] ;  /* 0x00008000151d7984 */ /* 0x000ea80000000800 */
[----:B------:R-:W3:Y:S04]  /*12f0*/  LDS R24, [R21+0xc0] ;  /* 0x0000c00015187984 */ /* 0x000ee80000000800 */
[----:B------:R-:W-:Y:S04]  /*1300*/  LDS R27, [R21+0x100] ;  /* 0x00010000151b7984 */ /* 0x000fe80000000800 */
[----:B------:R-:W4:Y:S04]  /*1310*/  LDS.128 R12, [R2+0x10] ;  /* 0x00001000020c7984 */ /* 0x000f280000000c00 */
[----:B------:R-:W5:Y:S04]  /*1320*/  LDS R20, [R21+0x140] ;  /* 0x0001400015147984 */ /* 0x000f680000000800 */
[----:B------:R-:W5:Y:S04]  /*1330*/  LDS R23, [R21+0x180] ;  /* 0x0001800015177984 */ /* 0x000f680000000800 */
[----:B------:R-:W5:Y:S01]  /*1340*/  LDS R22, [R21+0x1c0] ;  /* 0x0001c00015167984 */ /* 0x000f620000000800 */
[----:B0-----:R-:W-:-:S03]  /*1350*/  FFMA R17, R8, R25, R17 ;  /* 0x0000001908117223 */ /* 0x001fc60000000011 */
[----:B------:R-:W-:Y:S01]  /*1360*/  LDS R25, [R21+0x200] ;  /* 0x0002000015197984 */ /* 0x000fe20000000800 */
[----:B-1----:R-:W-:-:S03]  /*1370*/  FFMA R26, R26, R9, R17 ;  /* 0x000000091a1a7223 */ /* 0x002fc60000000011 */
[----:B------:R-:W0:Y:S01]  /*1380*/  LDS.128 R16, [R2+0x20] ;  /* 0x0000200002107984 */ /* 0x000e220000000c00 */
[----:B--2---:R-:W-:-:S04]  /*1390*/  FFMA R29, R29, R10, R26 ;  /* 0x0000000a1d1d7223 */ /* 0x004fc8000000001a */
[----:B---3--:R-:W-:Y:S02]  /*13a0*/  FFMA R11, R24, R11, R29 ;  /* 0x0000000b180b7223 */ /* 0x008fe4000000001d */
[----:B------:R-:W1:Y:S02]  /*13b0*/  LDS R24, [R21+0x240] ;  /* 0x0002400015187984 */ /* 0x000e640000000800 */
[----:B----4-:R-:W-:Y:S02]  /*13c0*/  FFMA R11, R12, R27, R11 ;  /* 0x0000001b0c0b7223 */ /* 0x010fe4000000000b */
[----:B------:R-:W2:Y:S02]  /*13d0*/  LDS R27, [R21+0x280] ;  /* 0x00028000151b7984 */ /* 0x000ea40000000800 */
[----:B-----5:R-:W-:Y:S02]  /*13e0*/  FFMA R20, R20, R13, R11 ;  /* 0x0000000d14147223 */ /* 0x020fe4000000000b */
[----:B------:R-:W3:Y:S02]  /*13f0*/  LDS R12, [R21+0x2c0] ;  /* 0x0002c000150c7984 */ /* 0x000ee40000000800 */
[----:B------:R-:W-:-:S02]  /*1400*/  FFMA R29, R23, R14, R20 ;  /* 0x0000000e171d7223 */ /* 0x000fc40000000014 */
[----:B------:R-:W-:Y:S02]  /*1410*/  LDS R23, [R21+0x300] ;  /* 0x0003000015177984 */ /* 0x000fe40000000800 */
[----:B------:R-:W-:Y:S02]  /*1420*/  FFMA R15, R22, R15, R29 ;  /* 0x0000000f160f7223 */ /* 0x000fe4000000001d */
[----:B------:R-:W4:Y:S04]  /*1430*/  LDS.128 R8, [R2+0x30] ;  /* 0x0000300002087984 */ /* 0x000f280000000c00 */
[----:B------:R-:W5:Y:S04]  /*1440*/  LDS R14, [R21+0x340] ;  /* 0x00034000150e7984 */ /* 0x000f680000000800 */
[----:B------:R-:W5:Y:S04]  /*1450*/  LDS R13, [R21+0x380] ;  /* 0x00038000150d7984 */ /* 0x000f680000000800 */
[----:B------:R-:W5:Y:S01]  /*1460*/  LDS R20, [R21+0x3c0] ;  /* 0x0003c00015147984 */ /* 0x000f620000000800 */
[----:B0-----:R-:W-:-:S04]  /*1470*/  FFMA R15, R16, R25, R15 ;  /* 0x00000019100f7223 */ /* 0x001fc8000000000f */
[----:B-1----:R-:W-:-:S04]  /*1480*/  FFMA R24, R24, R17, R15 ;  /* 0x0000001118187223 */ /* 0x002fc8000000000f */
[----:B--2---:R-:W-:-:S04]  /*1490*/  FFMA R27, R27, R18, R24 ;  /* 0x000000121b1b7223 */ /* 0x004fc80000000018 */
[----:B---3--:R-:W-:-:S04]  /*14a0*/  FFMA R19, R12, R19, R27 ;  /* 0x000000130c137223 */ /* 0x008fc8000000001b */
[----:B----4-:R-:W-:-:S04]  /*14b0*/  FFMA R19, R8, R23, R19 ;  /* 0x0000001708137223 */ /* 0x010fc80000000013 */
[----:B-----5:R-:W-:-:S04]  /*14c0*/  FFMA R14, R14, R9, R19 ;  /* 0x000000090e0e7223 */ /* 0x020fc80000000013 */
[----:B------:R-:W-:-:S04]  /*14d0*/  FFMA R13, R13, R10, R14 ;  /* 0x0000000a0d0d7223 */ /* 0x000fc8000000000e */
[----:B------:R-:W-:Y:S01]  /*14e0*/  FFMA R22, R20, R11, R13 ;  /* 0x0000000b14167223 */ /* 0x000fe2000000000d */
[----:B------:R-:W-:Y:S06]  /*14f0*/  BAR.SYNC.DEFER_BLOCKING 0x0 ;  /* 0x0000000000007b1d */ /* 0x000fec0000010000 */
.L_x_3:
[----:B------:R-:W-:Y:S05]  /*1500*/  BRA.U !UP1, `(.L_x_0) ;  /* 0x0000000109dc7547 */ /* 0x000fea000b800000 */
[----:B------:R-:W0:Y:S01]  /*1510*/  LDC.64 R8, c[0x0][0x388] ;  /* 0x0000e200ff087b82 */ /* 0x000e220000000a00 */
[----:B------:R-:W1:Y:S01]  /*1520*/  LDCU UR4, c[0x0][0x39c] ;  /* 0x00007380ff0477ac */ /* 0x000e620008000800 */
[C---:B------:R-:W-:Y:S02]  /*1530*/  LEA R11, R5.reuse, R0, 0x4 ;  /* 0x00000000050b7211 */ /* 0x040fe400078e20ff */
[----:B------:R-:W-:-:S04]  /*1540*/  LEA R5, R5, R4, 0x4 ;  /* 0x0000000405057211 */ /* 0x000fc800078e20ff */
[----:B------:R-:W2:Y:S01]  /*1550*/  LDC.64 R12, c[0x0][0x390] ;  /* 0x0000e400ff0c7b82 */ /* 0x000ea20000000a00 */
[----:B-1----:R-:W-:Y:S02]  /*1560*/  IMAD R11, R11, UR4, R6 ;  /* 0x000000040b0b7c24 */ /* 0x002fe4000f8e0206 */
[----:B0-----:R-:W-:-:S05]  /*1570*/  IMAD.WIDE R8, R5, 0x4, R8 ;  /* 0x0000000405087825 */ /* 0x001fca00078e0208 */
[----:B------:R-:W3:Y:S01]  /*1580*/  LDG.E R4, desc[UR12][R8.64] ;  /* 0x0000000c08047981 */ /* 0x000ee2000c1e1900 */
[----:B--2---:R-:W-:-:S05]  /*1590*/  IMAD.WIDE R12, R11, 0x4, R12 ;  /* 0x000000040b0c7825 */ /* 0x004fca00078e020c */
[----:B------:R-:W2:Y:S01]  /*15a0*/  LDG.E R16, desc[UR12][R12.64] ;  /* 0x0000000c0c107981 */ /* 0x000ea2000c1e1900 */
[----:B------:R-:W-:-:S04]  /*15b0*/  UIADD3 UR5, UPT, UPT, UR5, 0x440, URZ ;  /* 0x0000044005057890 */ /* 0x000fc8000fffe0ff */
[----:B------:R-:W-:Y:S01]  /*15c0*/  ULEA UR5, UR8, UR5, 0x18 ;  /* 0x0000000508057291 */ /* 0x000fe2000f8ec0ff */
[----:B------:R-:W-:-:S05]  /*15d0*/  LEA R19, R3, R2, 0x2 ;  /* 0x0000000203137211 */ /* 0x000fca00078e10ff */
[----:B------:R-:W-:-:S04]  /*15e0*/  LEA R5, R3, UR5, 0x2 ;  /* 0x0000000503057c11 */ /* 0x000fc8000f8e10ff */
[----:B------:R-:W-:Y:S01]  /*15f0*/  LEA R23, R0, R5, 0x6 ;  /* 0x0000000500177211 */ /* 0x000fe200078e30ff */
[----:B---3--:R-:W-:Y:S04]  /*1600*/  STS [R19], R4 ;  /* 0x0000000413007388 */ /* 0x008fe80000000800 */
[----:B--2---:R-:W-:Y:S01]  /*1610*/  STS [R23], R16 ;  /* 0x0000001017007388 */ /* 0x004fe20000000800 */
        /* <DEDUP_REMOVED lines=10> */
[----:B------:R-:W5:Y:S04]  /*16c0*/  LDS R4, [R5+0x1c0] ;  /* 0x0001c00005047984 */ /* 0x000f680000000800 */
[----:B------:R-:W-:Y:S01]  /*16d0*/  LDS R23, [R5+0x200] ;  /* 0x0002000005177984 */ /* 0x000fe20000000800 */
[----:B0-----:R-:W-:-:S03]  /*16e0*/  FFMA R8, R8, R17, R22 ;  /* 0x0000001108087223 */ /* 0x001fc60000000016 */
[----:B------:R-:W-:Y:S04]  /*16f0*/  LDS R20, [R5+0x240] ;  /* 0x0002400005147984 */ /* 0x000fe80000000800 */
[----:B------:R-:W0:Y:S01]  /*1700*/  LDS.128 R16, [R2+0x20] ;  /* 0x0000200002107984 */ /* 0x000e220000000c00 */
[----:B-1----:R-:W-:-:S03]  /*1710*/  FFMA R8, R25, R9, R8 ;  /* 0x0000000919087223 */ /* 0x002fc60000000008 */
[----:B------:R-:W1:Y:S01]  /*1720*/  LDS R25, [R5+0x280] ;  /* 0x0002800005197984 */ /* 0x000e620000000800 */
[----:B--2---:R-:W-:-:S03]  /*1730*/  FFMA R27, R27, R10, R8 ;  /* 0x0000000a1b1b7223 */ /* 0x004fc60000000008 */
[----:B------:R-:W2:Y:S01]  /*1740*/  LDS R22, [R5+0x2c0] ;  /* 0x0002c00005167984 */ /* 0x000ea20000000800 */
[----:B---3--:R-:W-:-:S03]  /*1750*/  FFMA R29, R24, R11, R27 ;  /* 0x0000000b181d7223 */ /* 0x008fc6000000001b */
[----:B------:R-:W-:Y:S04]  /*1760*/  LDS R27, [R5+0x300] ;  /* 0x00030000051b7984 */ /* 0x000fe80000000800 */
[----:B------:R-:W3:Y:S01]  /*1770*/  LDS.128 R8, [R2+0x30] ;  /* 0x0000300002087984 */ /* 0x000ee20000000c00 */
[----:B----4-:R-:W-:-:S03]  /*1780*/  FFMA R29, R12, R3, R29 ;  /* 0x000000030c1d7223 */ /* 0x010fc6000000001d */
[----:B------:R-:W4:Y:S01]  /*1790*/  LDS R24, [R5+0x340] ;  /* 0x0003400005187984 */ /* 0x000f220000000800 */
[----:B-----5:R-:W-:-:S03]  /*17a0*/  FFMA R12, R0, R13, R29 ;  /* 0x0000000d000c7223 */ /* 0x020fc6000000001d */
[----:B------:R-:W5:Y:S04]  /*17b0*/  LDS R3, [R5+0x380] ;  /* 0x0003800005037984 */ /* 0x000f680000000800 */
[----:B------:R-:W5:Y:S01]  /*17c0*/  LDS R0, [R5+0x3c0] ;  /* 0x0003c00005007984 */ /* 0x000f620000000800 */
[----:B------:R-:W-:-:S04]  /*17d0*/  FFMA R21, R21, R14, R12 ;  /* 0x0000000e15157223 */ /* 0x000fc8000000000c */
[----:B------:R-:W-:-:S04]  /*17e0*/  FFMA R15, R4, R15, R21 ;  /* 0x0000000f040f7223 */ /* 0x000fc80000000015 */
[----:B0-----:R-:W-:-:S04]  /*17f0*/  FFMA R15, R16, R23, R15 ;  /* 0x00000017100f7223 */ /* 0x001fc8000000000f */
[----:B------:R-:W-:-:S04]  /*1800*/  FFMA R20, R20, R17, R15 ;  /* 0x0000001114147223 */ /* 0x000fc8000000000f */
[----:B-1----:R-:W-:-:S04]  /*1810*/  FFMA R25, R25, R18, R20 ;  /* 0x0000001219197223 */ /* 0x002fc80000000014 */
[----:B--2---:R-:W-:-:S04]  /*1820*/  FFMA R19, R22, R19, R25 ;  /* 0x0000001316137223 */ /* 0x004fc80000000019 */
[----:B---3--:R-:W-:-:S04]  /*1830*/  FFMA R19, R8, R27, R19 ;  /* 0x0000001b08137223 */ /* 0x008fc80000000013 */
[----:B----4-:R-:W-:-:S04]  /*1840*/  FFMA R24, R24, R9, R19 ;  /* 0x0000000918187223 */ /* 0x010fc80000000013 */
[----:B-----5:R-:W-:-:S04]  /*1850*/  FFMA R3, R3, R10, R24 ;  /* 0x0000000a03037223 */ /* 0x020fc80000000018 */
[----:B------:R-:W-:Y:S01]  /*1860*/  FFMA R22, R0, R11, R3 ;  /* 0x0000000b00167223 */ /* 0x000fe20000000003 */
[----:B------:R-:W-:Y:S06]  /*1870*/  BAR.SYNC.DEFER_BLOCKING 0x0 ;  /* 0x0000000000007b1d */ /* 0x000fec0000010000 */
.L_x_0:
[----:B------:R-:W0:Y:S02]  /*1880*/  LDCU.64 UR4, c[0x0][0x398] ;  /* 0x00007300ff0477ac */ /* 0x000e240008000a00 */
[----:B0-----:R-:W-:-:S04]  /*1890*/  ISETP.GE.AND P0, PT, R6, UR5, PT ;  /* 0x0000000506007c0c */ /* 0x001fc8000bf06270 */
[----:B------:R-:W-:-:S13]  /*18a0*/  ISETP.GE.OR P0, PT, R7, UR4, P0 ;  /* 0x0000000407007c0c */ /* 0x000fda0008706670 */
[----:B------:R-:W-:Y:S05]  /*18b0*/  @P0 EXIT ;  /* 0x000000000000094d */ /* 0x000fea0003800000 */
[----:B------:R-:W0:Y:S01]  /*18c0*/  LDC.64 R2, c[0x0][0x380] ;  /* 0x0000e000ff027b82 */ /* 0x000e220000000a00 */
[----:B------:R-:W-:-:S04]  /*18d0*/  IMAD R7, R7, UR5, R6 ;  /* 0x0000000507077c24 */ /* 0x000fc8000f8e0206 */
[----:B0-----:R-:W-:-:S05]  /*18e0*/  IMAD.WIDE R2, R7, 0x4, R2 ;  /* 0x0000000407027825 */ /* 0x001fca00078e0202 */
[----:B------:R-:W-:Y:S01]  /*18f0*/  STG.E desc[UR12][R2.64], R22 ;  /* 0x0000001602007986 */ /* 0x000fe2000c10190c */
[----:B------:R-:W-:Y:S05]  /*1900*/  EXIT ;  /* 0x000000000000794d */ /* 0x000fea0003800000 */
.L_x_4:
[----:B------:R-:W-:-:S00]  /*1910*/  BRA `(.L_x_4) ;  /* 0xfffffffc00fc7947 */ /* 0x000fc0000383ffff */
[----:B------:R-:W-:-:S00]  /*1920*/  NOP ;  /* 0x0000000000007918 */ /* 0x000fc00000000000 */
        /* <DEDUP_REMOVED lines=13> */
.L_x_5:


//--------------------- .nv.shared._Z6matmulPfPKfS1_iii --------------------------
	.section	.nv.shared._Z6matmulPfPKfS1_iii,"aw",@nobits
	.sectionflags	@""
	.align	4
.nv.shared._Z6matmulPfPKfS1_iii:
	.zero		3200


//--------------------- .nv.shared.reserved.0     --------------------------
	.section	.nv.shared.reserved.0,"aw",@nobits
	.weak		__nv_reservedSMEM_offset_0_alias
	.size		__nv_reservedSMEM_offset_0_alias, 0, 64
	.other		__nv_reservedSMEM_offset_0_alias,@"STO_CUDA_RESERVED_SHARED STV_DEFAULT"
__nv_reservedSMEM_offset_0_alias:
	.zero		0
	.zero		64


//--------------------- .nv.global                --------------------------
	.section	.nv.global,"aw",@nobits
.nv.global:
	.type		_ZN34_INTERNAL_d901bf20_4_k_cu_3ba270ea4cuda3std3__45__cpo6cbeginE,@object
	.size		_ZN34_INTERNAL_d901bf20_4_k_cu_3ba270ea4cuda3std3__45__cpo6cbeginE,(_ZN34_INTERNAL_d901bf20_4_k_cu_3ba270ea4cuda3std6ranges3__45__cpo4prevE - _ZN34_INTERNAL_d901bf20_4_k_cu_3ba270ea4cuda3std3__45__cpo6cbeginE)
_ZN34_INTERNAL_d901bf20_4_k_cu_3ba270ea4cuda3std3__45__cpo6cbeginE:
	.zero		1
	.type		_ZN34_INTERNAL_d901bf20_4_k_cu_3ba270ea4cuda3std6ranges3__45__cpo4prevE,@object
	.size		_ZN34_INTERNAL_d901bf20_4_k_cu_3ba270ea4cuda3std6ranges3__45__cpo4prevE,(_ZN34_INTERNAL_d901bf20_4_k_cu_3ba270ea4cuda3std6ranges3__45__cpo9iter_moveE - _ZN34_INTERNAL_d901bf20_4_k_cu_3ba270ea4cuda3std6ranges3__45__cpo4prevE)
_ZN34_INTERNAL_d901bf20_4_k_cu_3ba270ea4cuda3std6ranges3__45__cpo4prevE:
	.zero		1
	.type		_ZN34_INTERNAL_d901bf20_4_k_cu_3ba270ea4cuda3std6ranges3__45__cpo9iter_moveE,@object
	.size		_ZN34_INTERNAL_d901bf20_4_k_cu_3ba270ea4cuda3std6ranges3__45__cpo9iter_moveE,(_ZN34_INTERNAL_d901bf20_4_k_cu_3ba270ea4cuda3std3__45__cpo7crbeginE - _ZN34_INTERNAL_d901bf20_4_k_cu_3ba270ea4cuda3std6ranges3__45__cpo9iter_moveE)
_ZN34_INTERNAL_d901bf20_4_k_cu_3ba270ea4cuda3std6ranges3__45__cpo9iter_moveE:
	.zero		1
	.type		_ZN34_INTERNAL_d901bf20_4_k_cu_3ba270ea4cuda3std3__45__cpo7crbeginE,@object
	.size		_ZN34_INTERNAL_d901bf20_4_k_cu_3ba270ea4cuda3std3__45__cpo7crbeginE,(_ZN34_INTERNAL_d901bf20_4_k_cu_3ba270ea4cuda3std6ranges3__45__cpo5ssizeE - _ZN34_INTERNAL_d901bf20_4_k_cu_3ba270ea4cuda3std3__45__cpo7crbeginE)
_ZN34_INTERNAL_d901bf20_4_k_cu_3ba270ea4cuda3std3__45__cpo7crbeginE:
	.zero		1
	.type		_ZN34_INTERNAL_d901bf20_4_k_cu_3ba270ea4cuda3std6ranges3__45__cpo5ssizeE,@object
	.size		_ZN34_INTERNAL_d901bf20_4_k_cu_3ba270ea4cuda3std6ranges3__45__cpo5ssizeE,(_ZN34_INTERNAL_d901bf20_4_k_cu_3ba270ea4cuda3std6ranges3__45__cpo4cendE - _ZN34_INTERNAL_d901bf20_4_k_cu_3ba270ea4cuda3std6ranges3__45__cpo5ssizeE)
_ZN34_INTERNAL_d901bf20_4_k_cu_3ba270ea4cuda3std6ranges3__45__cpo5ssizeE:
	.zero		1
	.type		_ZN34_INTERNAL_d901bf20_4_k_cu_3ba270ea4cuda3std6ranges3__45__cpo4cendE,@object
	.size		_ZN34_INTERNAL_d901bf20_4_k_cu_3ba270ea4cuda3std6ranges3__45__cpo4cendE,(_ZN34_INTERNAL_d901bf20_4_k_cu_3ba270ea4cuda3std3__45__cpo5beginE - _ZN34_INTERNAL_d901bf20_4_k_cu_3ba270ea4cuda3std6ranges3__45__cpo4cendE)
_ZN34_INTERNAL_d901bf20_4_k_cu_3ba270ea4cuda3std6ranges3__45__cpo4cendE:
	.zero		1
	.type		_ZN34_INTERNAL_d901bf20_4_k_cu_3ba270ea4cuda3std3__45__cpo5beginE,@object
	.size		_ZN34_INTERNAL_d901bf20_4_k_cu_3ba270ea4cuda3std3__45__cpo5beginE,(_ZN34_INTERNAL_d901bf20_4_k_cu_3ba270ea4cuda3std6ranges3__45__cpo9iter_swapE - _ZN34_INTERNAL_d901bf20_4_k_cu_3ba270ea4cuda3std3__45__cpo5beginE)
_ZN34_INTERNAL_d901bf20_4_k_cu_3ba270ea4cuda3std3__45__cpo5beginE:
	.zero		1
	.type		_ZN34_INTERNAL_d901bf20_4_k_cu_3ba270ea4cuda3std6ranges3__45__cpo9iter_swapE,@object
	.size		_ZN34_INTERNAL_d901bf20_4_k_cu_3ba270ea4cuda3std6ranges3__45__cpo9iter_swapE,(_ZN34_INTERNAL_d901bf20_4_k_cu_3ba270ea4cuda3std3__419piecewise_constructE - _ZN34_INTERNAL_d901bf20_4_k_cu_3ba270ea4cuda3std6ranges3__45__cpo9iter_swapE)
_ZN34_INTERNAL_d901bf20_4_k_cu_3ba270ea4cuda3std6ranges3__45__cpo9iter_swapE:
	.zero		1
	.type		_ZN34_INTERNAL_d901bf20_4_k_cu_3ba270ea4cuda3std3__419piecewise_constructE,@object
	.size		_ZN34_INTERNAL_d901bf20_4_k_cu_3ba270ea4cuda3std3__419piecewise_constructE,(_ZN34_INTERNAL_d901bf20_4_k_cu_3ba270ea4cuda3std3__45__cpo6rbeginE - _ZN34_INTERNAL_d901bf20_4_k_cu_3ba270ea4cuda3std3__419piecewise_constructE)
_ZN34_INTERNAL_d901bf20_4_k_cu_3ba270ea4cuda3std3__419piecewise_constructE:
	.zero		1
	.type		_ZN34_INTERNAL_d901bf20_4_k_cu_3ba270ea4cuda3std3__45__cpo6rbeginE,@object
	.size		_ZN34_INTERNAL_d901bf20_4_k_cu_3ba270ea4cuda3std3__45__cpo6rbeginE,(_ZN34_INTERNAL_d901bf20_4_k_cu_3ba270ea4cuda3std6ranges3__45__cpo5cdataE - _ZN34_INTERNAL_d901bf20_4_k_cu_3ba270ea4cuda3std3__45__cpo6rbeginE)
_ZN34_INTERNAL_d901bf20_4_k_cu_3ba270ea4cuda3std3__45__cpo6rbeginE:
	.zero		1
	.type		_ZN34_INTERNAL_d901bf20_4_k_cu_3ba270ea4cuda3std6ranges3__45__cpo5cdataE,@object
	.size		_ZN34_INTERNAL_d901bf20_4_k_cu_3ba270ea4cuda3std6ranges3__45__cpo5cdataE,(_ZN34_INTERNAL_d901bf20_4_k_cu_3ba270ea4cuda3std6ranges3__45__cpo3endE - _ZN34_INTERNAL_d901bf20_4_k_cu_3ba270ea4cuda3std6ranges3__45__cpo5cdataE)
_ZN34_INTERNAL_d901bf20_4_k_cu_3ba270ea4cuda3std6ranges3__45__cpo5cdataE:
	.zero		1
	.type		_ZN34_INTERNAL_d901bf20_4_k_cu_3ba270ea4cuda3std6ranges3__45__cpo3endE,@object
	.size		_ZN34_INTERNAL_d901bf20_4_k_cu_3ba270ea4cuda3std6ranges3__45__cpo3endE,(_ZN34_INTERNAL_d901bf20_4_k_cu_3ba270ea4cuda3std3__45__cpo4cendE - _ZN34_INTERNAL_d901bf20_4_k_cu_3ba270ea4cuda3std6ranges3__45__cpo3endE)
_ZN34_INTERNAL_d901bf20_4_k_cu_3ba270ea4cuda3std6ranges3__45__cpo3endE:
	.zero		1
	.type		_ZN34_INTERNAL_d901bf20_4_k_cu_3ba270ea4cuda3std3__45__cpo4cendE,@object
	.size		_ZN34_INTERNAL_d901bf20_4_k_cu_3ba270ea4cuda3std3__45__cpo4cendE,(_ZN34_INTERNAL_d901bf20_4_k_cu_3ba270ea4cuda3std6ranges3__45__cpo4dataE - _ZN34_INTERNAL_d901bf20_4_k_cu_3ba270ea4cuda3std3__45__cpo4cendE)
_ZN34_INTERNAL_d901bf20_4_k_cu_3ba270ea4cuda3std3__45__cpo4cendE:
	.zero		1
	.type		_ZN34_INTERNAL_d901bf20_4_k_cu_3ba270ea4cuda3std6ranges3__45__cpo4dataE,@object
	.size		_ZN34_INTERNAL_d901bf20_4_k_cu_3ba270ea4cuda3std6ranges3__45__cpo4dataE,(_ZN34_INTERNAL_d901bf20_4_k_cu_3ba270ea4cuda3std6ranges3__45__cpo5beginE - _ZN34_INTERNAL_d901bf20_4_k_cu_3ba270ea4cuda3std6ranges3__45__cpo4dataE)
_ZN34_INTERNAL_d901bf20_4_k_cu_3ba270ea4cuda3std6ranges3__45__cpo4dataE:
	.zero		1
	.type		_ZN34_INTERNAL_d901bf20_4_k_cu_3ba270ea4cuda3std6ranges3__45__cpo5beginE,@object
	.size		_ZN34_INTERNAL_d901bf20_4_k_cu_3ba270ea4cuda3std6ranges3__45__cpo5beginE,(_ZN34_INTERNAL_d901bf20_4_k_cu_3ba270ea4cuda3std3__45__cpo5crendE - _ZN34_INTERNAL_d901bf20_4_k_cu_3ba270ea4cuda3std6ranges3__45__cpo5beginE)
_ZN34_INTERNAL_d901bf20_4_k_cu_3ba270ea4cuda3std6ranges3__45__cpo5beginE:
	.zero		1
	.type		_ZN34_INTERNAL_d901bf20_4_k_cu_3ba270ea4cuda3std3__45__cpo5crendE,@object
	.size		_ZN34_INTERNAL_d901bf20_4_k_cu_3ba270ea4cuda3std3__45__cpo5crendE,(_ZN34_INTERNAL_d901bf20_4_k_cu_3ba270ea4cuda3std6ranges3__45__cpo8distanceE - _ZN34_INTERNAL_d901bf20_4_k_cu_3ba270ea4cuda3std3__45__cpo5crendE)
_ZN34_INTERNAL_d901bf20_4_k_cu_3ba270ea4cuda3std3__45__cpo5crendE:
	.zero		1
	.type		_ZN34_INTERNAL_d901bf20_4_k_cu_3ba270ea4cuda3std6ranges3__45__cpo8distanceE,@object
	.size		_ZN34_INTERNAL_d901bf20_4_k_cu_3ba270ea4cuda3std6ranges3__45__cpo8distanceE,(_ZN34_INTERNAL_d901bf20_4_k_cu_3ba270ea4cuda3std6ranges3__45__cpo7advanceE - _ZN34_INTERNAL_d901bf20_4_k_cu_3ba270ea4cuda3std6ranges3__45__cpo8distanceE)
_ZN34_INTERNAL_d901bf20_4_k_cu_3ba270ea4cuda3std6ranges3__45__cpo8distanceE:
	.zero		1
	.type		_ZN34_INTERNAL_d901bf20_4_k_cu_3ba270ea4cuda3std6ranges3__45__cpo7advanceE,@object
	.size		_ZN34_INTERNAL_d901bf20_4_k_cu_3ba270ea4cuda3std6ranges3__45__cpo7advanceE,(_ZN34_INTERNAL_d901bf20_4_k_cu_3ba270ea4cuda3std3__45__cpo3endE - _ZN34_INTERNAL_d901bf20_4_k_cu_3ba270ea4cuda3std6ranges3__45__cpo7advanceE)
_ZN34_INTERNAL_d901bf20_4_k_cu_3ba270ea4cuda3std6ranges3__45__cpo7advanceE:
	.zero		1
	.type		_ZN34_INTERNAL_d901bf20_4_k_cu_3ba270ea4cuda3std3__45__cpo3endE,@object
	.size		_ZN34_INTERNAL_d901bf20_4_k_cu_3ba270ea4cuda3std3__45__cpo3endE,(_ZN34_INTERNAL_d901bf20_4_k_cu_3ba270ea4cuda3std6ranges3__45__cpo4nextE - _ZN34_INTERNAL_d901bf20_4_k_cu_3ba270ea4cuda3std3__45__cpo3endE)
_ZN34_INTERNAL_d901bf20_4_k_cu_3ba270ea4cuda3std3__45__cpo3endE:
	.zero		1
	.type		_ZN34_INTERNAL_d901bf20_4_k_cu_3ba270ea4cuda3std6ranges3__45__cpo4nextE,@object
	.size		_ZN34_INTERNAL_d901bf20_4_k_cu_3ba270ea4cuda3std6ranges3__45__cpo4nextE,(_ZN34_INTERNAL_d901bf20_4_k_cu_3ba270ea4cuda3std6ranges3__45__cpo4swapE - _ZN34_INTERNAL_d901bf20_4_k_cu_3ba270ea4cuda3std6ranges3__45__cpo4nextE)
_ZN34_INTERNAL_d901bf20_4_k_cu_3ba270ea4cuda3std6ranges3__45__cpo4nextE:
	.zero		1
	.type		_ZN34_INTERNAL_d901bf20_4_k_cu_3ba270ea4cuda3std6ranges3__45__cpo4swapE,@object
	.size		_ZN34_INTERNAL_d901bf20_4_k_cu_3ba270ea4cuda3std6ranges3__45__cpo4swapE,(_ZN34_INTERNAL_d901bf20_4_k_cu_3ba270ea4cuda3std3__45__cpo4rendE - _ZN34_INTERNAL_d901bf20_4_k_cu_3ba270ea4cuda3std6ranges3__45__cpo4swapE)
_ZN34_INTERNAL_d901bf20_4_k_cu_3ba270ea4cuda3std6ranges3__45__cpo4swapE:
	.zero		1
	.type		_ZN34_INTERNAL_d901bf20_4_k_cu_3ba270ea4cuda3std3__45__cpo4rendE,@object
	.size		_ZN34_INTERNAL_d901bf20_4_k_cu_3ba270ea4cuda3std3__45__cpo4rendE,(_ZN34_INTERNAL_d901bf20_4_k_cu_3ba270ea4cuda3std6ranges3__45__cpo4sizeE - _ZN34_INTERNAL_d901bf20_4_k_cu_3ba270ea4cuda3std3__45__cpo4rendE)
_ZN34_INTERNAL_d901bf20_4_k_cu_3ba270ea4cuda3std3__45__cpo4rendE:
	.zero		1
	.type		_ZN34_INTERNAL_d901bf20_4_k_cu_3ba270ea4cuda3std6ranges3__45__cpo4sizeE,@object
	.size		_ZN34_INTERNAL_d901bf20_4_k_cu_3ba270ea4cuda3std6ranges3__45__cpo4sizeE,(_ZN34_INTERNAL_d901bf20_4_k_cu_3ba270ea4cuda3std6ranges3__45__cpo6cbeginE - _ZN34_INTERNAL_d901bf20_4_k_cu_3ba270ea4cuda3std6ranges3__45__cpo4sizeE)
_ZN34_INTERNAL_d901bf20_4_k_cu_3ba270ea4cuda3std6ranges3__45__cpo4sizeE:
	.zero		1
	.type		_ZN34_INTERNAL_d901bf20_4_k_cu_3ba270ea4cuda3std6ranges3__45__cpo6cbeginE,@object
	.size		_ZN34_INTERNAL_d901bf20_4_k_cu_3ba270ea4cuda3std6ranges3__45__cpo6cbeginE,(.L_13 - _ZN34_INTERNAL_d901bf20_4_k_cu_3ba270ea4cuda3std6ranges3__45__cpo6cbeginE)
_ZN34_INTERNAL_d901bf20_4_k_cu_3ba270ea4cuda3std6ranges3__45__cpo6cbeginE:
	.zero		1
.L_13:


//--------------------- .nv.constant0._Z6matmulPfPKfS1_iii --------------------------
	.section	.nv.constant0._Z6matmulPfPKfS1_iii,"a",@progbits
	.sectionflags	@""
	.align	4
.nv.constant0._Z6matmulPfPKfS1_iii:
	.zero		932


//--------------------- SYMBOLS --------------------------

	.type		.nv.reservedSmem.offset0,@object
	.size		.nv.reservedSmem.offset0,0x4
	.type		.nv.reservedSmem.cap,@object
	.size		.nv.reservedSmem.cap,0x4
